	.headerflags	@"EF_CUDA_TEXMODE_UNIFIED EF_CUDA_64BIT_ADDRESS EF_CUDA_SM86 EF_CUDA_VIRTUAL_SM(EF_CUDA_SM86)"
	.elftype	@"ET_EXEC"


//--------------------- .nv.info                  --------------------------
	.section	.nv.info,"",@"SHT_CUDA_INFO"
	.align	4


	//----- nvinfo : EIATTR_REGCOUNT
	.align		4
        /*0000*/ 	.byte	0x04, 0x2f
        /*0002*/ 	.short	(.L_1 - .L_0)
	.align		4
.L_0:
        /*0004*/ 	.word	index@(triton_mm)
        /*0008*/ 	.word	0x00000080


	//----- nvinfo : EIATTR_MAX_STACK_SIZE
	.align		4
.L_1:
        /*000c*/ 	.byte	0x04, 0x23
        /*000e*/ 	.short	(.L_3 - .L_2)
	.align		4
.L_2:
        /*0010*/ 	.word	index@(triton_mm)
        /*0014*/ 	.word	0x00000000


	//----- nvinfo : EIATTR_MIN_STACK_SIZE
	.align		4
.L_3:
        /*0018*/ 	.byte	0x04, 0x12
        /*001a*/ 	.short	(.L_5 - .L_4)
	.align		4
.L_4:
        /*001c*/ 	.word	index@(triton_mm)
        /*0020*/ 	.word	0x00000000


	//----- nvinfo : EIATTR_FRAME_SIZE
	.align		4
.L_5:
        /*0024*/ 	.byte	0x04, 0x11
        /*0026*/ 	.short	(.L_7 - .L_6)
	.align		4
.L_6:
        /*0028*/ 	.word	index@(triton_mm)
        /*002c*/ 	.word	0x00000000
.L_7:


//--------------------- .nv.info.triton_mm        --------------------------
	.section	.nv.info.triton_mm,"",@"SHT_CUDA_INFO"
	.align	4


	//----- nvinfo : EIATTR_CUDA_API_VERSION
	.align		4
        /*0000*/ 	.byte	0x04, 0x37
        /*0002*/ 	.short	(.L_9 - .L_8)
.L_8:
        /*0004*/ 	.word	0x0000007b


	//----- nvinfo : EIATTR_SW2861232_WAR
	.align		4
.L_9:
        /*0008*/ 	.byte	0x01, 0x35
	.zero		2


	//----- nvinfo : EIATTR_PARAM_CBANK
	.align		4
        /*000c*/ 	.byte	0x04, 0x0a
        /*000e*/ 	.short	(.L_11 - .L_10)
	.align		4
.L_10:
        /*0010*/ 	.word	index@(.nv.constant0.triton_mm)
        /*0014*/ 	.short	0x0160
        /*0016*/ 	.short	0x001c


	//----- nvinfo : EIATTR_CBANK_PARAM_SIZE
	.align		4
.L_11:
        /*0018*/ 	.byte	0x03, 0x19
        /*001a*/ 	.short	0x001c


	//----- nvinfo : EIATTR_KPARAM_INFO
	.align		4
        /*001c*/ 	.byte	0x04, 0x17
        /*001e*/ 	.short	(.L_13 - .L_12)
.L_12:
        /*0020*/ 	.word	0x00000000
        /*0024*/ 	.short	0x0003
        /*0026*/ 	.short	0x0018
        /*0028*/ 	.byte	0x00, 0xf0, 0x11, 0x00


	//----- nvinfo : EIATTR_KPARAM_INFO
	.align		4
.L_13:
        /*002c*/ 	.byte	0x04, 0x17
        /*002e*/ 	.short	(.L_15 - .L_14)
.L_14:
        /*0030*/ 	.word	0x00000000
        /*0034*/ 	.short	0x0002
        /*0036*/ 	.short	0x0010
        /*0038*/ 	.byte	0x00, 0xf0, 0x21, 0x00


	//----- nvinfo : EIATTR_KPARAM_INFO
	.align		4
.L_15:
        /*003c*/ 	.byte	0x04, 0x17
        /*003e*/ 	.short	(.L_17 - .L_16)
.L_16:
        /*0040*/ 	.word	0x00000000
        /*0044*/ 	.short	0x0001
        /*0046*/ 	.short	0x0008
        /*0048*/ 	.byte	0x00, 0xf0, 0x21, 0x00


	//----- nvinfo : EIATTR_KPARAM_INFO
	.align		4
.L_17:
        /*004c*/ 	.byte	0x04, 0x17
        /*004e*/ 	.short	(.L_19 - .L_18)
.L_18:
        /*0050*/ 	.word	0x00000000
        /*0054*/ 	.short	0x0000
        /*0056*/ 	.short	0x0000
        /*0058*/ 	.byte	0x00, 0xf0, 0x21, 0x00


	//----- nvinfo : EIATTR_MAXREG_COUNT
	.align		4
.L_19:
        /*005c*/ 	.byte	0x03, 0x1b
        /*005e*/ 	.short	0x00ff


	//----- nvinfo : EIATTR_EXIT_INSTR_OFFSETS
	.align		4
        /*0060*/ 	.byte	0x04, 0x1c
        /*0062*/ 	.short	(.L_21 - .L_20)


	//   ....[0]....
.L_20:
        /*0064*/ 	.word	0x00000030


	//   ....[1]....
        /*0068*/ 	.word	0x00005a80


	//   ....[2]....
        /*006c*/ 	.word	0x00005ad0


	//----- nvinfo : EIATTR_MAX_THREADS
	.align		4
.L_21:
        /*0070*/ 	.byte	0x04, 0x05
        /*0072*/ 	.short	(.L_23 - .L_22)
.L_22:
        /*0074*/ 	.word	0x00000080
        /*0078*/ 	.word	0x00000001
        /*007c*/ 	.word	0x00000001
.L_23:


//--------------------- .nv.rel.action            --------------------------
	.section	.nv.rel.action,"",@"SHT_CUDA_RELOCINFO"
	.align	8
	.sectionentsize	8
        /*0000*/ 	.byte	0x73, 0x00, 0x00, 0x00, 0x00, 0x00, 0x00, 0x00, 0x00, 0x00, 0x00, 0x11, 0x25, 0x00, 0x05, 0x36


//--------------------- .nv.constant0.triton_mm   --------------------------
	.section	.nv.constant0.triton_mm,"a",@progbits
	.align	4
.nv.constant0.triton_mm:
	.zero		380


//--------------------- .text.triton_mm           --------------------------
	.section	.text.triton_mm,"ax",@progbits
	.sectionflags	@"SHF_BARRIERS=1"
	.sectioninfo	@"SHI_REGISTERS=128"
	.align	128
        .global         triton_mm
        .type           triton_mm,@function
        .size           triton_mm,(.L_x_3 - triton_mm)
        .other          triton_mm,@"STO_CUDA_ENTRY STV_DEFAULT"
triton_mm:
.text.triton_mm:
[----:B------:R-:W-:-:S02]  /*0000*/  MOV R1, c[0x0][0x28] ;  /* 0x00000a0000017a02 */ /* 0x000fc40000000f00 */
[----:B------:R-:W-:-:S04]  /*0010*/  MOV R0, c[0x0][0x178] ;  /* 0x00005e0000007a02 */ /* 0x000fc80000000f00 */
[----:B------:R-:W-:-:S13]  /*0020*/  LOP3.LUT P0, RZ, R0, 0x7fffff, RZ, 0xc0, !PT ;  /* 0x007fffff00ff7812 */ /* 0x000fda000780c0ff */
[----:B------:R-:W-:Y:S05]  /*0030*/  @!P0 EXIT ;  /* 0x000000000000894d */ /* 0x000fea0003800000 */
[----:B------:R-:W1:Y:S01]  /*0040*/  S2R R9, SR_CTAID.X ;  /* 0x0000000000097919 */ /* 0x000e620000002500 */
[----:B------:R-:W-:Y:S01]  /*0050*/  IADD3 R0, R0, 0x3f, RZ ;  /* 0x0000003f00007810 */ /* 0x000fe20007ffe0ff */
[----:B------:R-:W-:Y:S01]  /*0060*/  ULDC.64 UR6, c[0x0][0x118] ;  /* 0x0000460000067ab9 */ /* 0x000fe20000000a00 */
[----:B------:R-:W-:Y:S01]  /*0070*/  IABS R12, c[0x0][0x178] ;  /* 0x00005e00000c7a13 */ /* 0x000fe20000000000 */
[----:B------:R-:W2:Y:S01]  /*0080*/  S2R R16, SR_TID.X ;  /* 0x0000000000107919 */ /* 0x000ea20000002100 */
[----:B------:R-:W-:Y:S01]  /*0090*/  SHF.R.S32.HI R3, RZ, 0x1f, R0 ;  /* 0x0000001fff037819 */ /* 0x000fe20000011400 */
[----:B------:R-:W-:Y:S01]  /*00a0*/  CS2R R44, SRZ ;  /* 0x00000000002c7805 */ /* 0x000fe2000001ff00 */
[----:B------:R-:W-:Y:S01]  /*00b0*/  MOV R27, 0x4 ;  /* 0x00000004001b7802 */ /* 0x000fe20000000f00 */
[----:B------:R-:W-:Y:S01]  /*00c0*/  CS2R R46, SRZ ;  /* 0x00000000002e7805 */ /* 0x000fe2000001ff00 */
[----:B------:R-:W-:Y:S01]  /*00d0*/  LEA.HI R3, R3, R0, RZ, 0x6 ;  /* 0x0000000003037211 */ /* 0x000fe200078f30ff */
[----:B------:R-:W-:Y:S01]  /*00e0*/  CS2R R60, SRZ ;  /* 0x00000000003c7805 */ /* 0x000fe2000001ff00 */
[----:B------:R-:W-:Y:S01]  /*00f0*/  MOV R79, RZ ;  /* 0x000000ff004f7202 */ /* 0x000fe20000000f00 */
[----:B------:R-:W-:Y:S01]  /*0100*/  CS2R R62, SRZ ;  /* 0x00000000003e7805 */ /* 0x000fe2000001ff00 */
        /* <DEDUP_REMOVED lines=10> */
[----:B------:R-:W-:Y:S01]  /*01b0*/  UMOV UR4, URZ ;  /* 0x0000003f00047c82 */ /* 0x000fe20008000000 */
[----:B-1----:R-:W-:Y:S01]  /*01c0*/  SHF.R.S32.HI R2, RZ, 0x1f, R9 ;  /* 0x0000001fff027819 */ /* 0x002fe20000011409 */
[----:B------:R-:W-:Y:S01]  /*01d0*/  UMOV UR5, URZ ;  /* 0x0000003f00057c82 */ /* 0x000fe20008000000 */
[----:B------:R-:W-:-:S02]  /*01e0*/  ISETP.GE.AND P2, PT, R9, RZ, PT ;  /* 0x000000ff0900720c */ /* 0x000fc40003f46270 */
[-C--:B------:R-:W-:Y:S02]  /*01f0*/  LEA.HI R4, R2, R9.reuse, RZ, 0x6 ;  /* 0x0000000902047211 */ /* 0x080fe400078f30ff */
[----:B--2---:R-:W-:Y:S02]  /*0200*/  SHF.L.U32 R17, R16, 0x2, RZ ;  /* 0x0000000210117819 */ /* 0x004fe400000006ff */
[----:B------:R-:W-:Y:S02]  /*0210*/  SHF.R.S32.HI R2, RZ, 0x6, R4 ;  /* 0x00000006ff027819 */ /* 0x000fe40000011404 */
[----:B------:R-:W-:Y:S02]  /*0220*/  LOP3.LUT R4, R4, 0xffffffc0, RZ, 0xc0, !PT ;  /* 0xffffffc004047812 */ /* 0x000fe400078ec0ff */
[----:B------:R-:W-:Y:S02]  /*0230*/  SHF.L.U32 R0, R2, 0x3, RZ ;  /* 0x0000000302007819 */ /* 0x000fe400000006ff */
[----:B------:R-:W-:-:S02]  /*0240*/  IADD3 R4, -R4, R9, RZ ;  /* 0x0000000904047210 */ /* 0x000fc40007ffe1ff */
[----:B------:R-:W-:Y:S02]  /*0250*/  LEA.HI.SX32 R3, R3, -R0, 0x1a ;  /* 0x8000000003037211 */ /* 0x000fe400078fd2ff */
[----:B------:R-:W-:Y:S02]  /*0260*/  IABS R10, R4 ;  /* 0x00000004000a7213 */ /* 0x000fe40000000000 */
[----:B------:R-:W-:Y:S02]  /*0270*/  IMNMX R5, R3, 0x8, PT ;  /* 0x0000000803057817 */ /* 0x000fe40003800200 */
[----:B------:R-:W-:Y:S02]  /*0280*/  LOP3.LUT R82, R17, 0x1c, RZ, 0xc0, !PT ;  /* 0x0000001c11527812 */ /* 0x000fe400078ec0ff */
[-C--:B------:R-:W-:Y:S02]  /*0290*/  IABS R11, R5.reuse ;  /* 0x00000005000b7213 */ /* 0x080fe40000000000 */
[----:B------:R-:W-:-:S02]  /*02a0*/  LOP3.LUT R4, R4, R5, RZ, 0x3c, !PT ;  /* 0x0000000504047212 */ /* 0x000fc400078e3cff */
[----:B------:R-:W1:Y:S01]  /*02b0*/  I2F.RP R6, R11 ;  /* 0x0000000b00067306 */ /* 0x000e620000209400 */
[----:B------:R-:W-:Y:S02]  /*02c0*/  SHF.L.U32 R86, R82, 0x2, RZ ;  /* 0x0000000252567819 */ /* 0x000fe400000006ff */
[----:B------:R-:W-:Y:S02]  /*02d0*/  ISETP.GE.AND P4, PT, R4, RZ, PT ;  /* 0x000000ff0400720c */ /* 0x000fe40003f86270 */
[----:B------:R-:W-:Y:S02]  /*02e0*/  SHF.L.U32 R81, R16, 0x5, RZ ;  /* 0x0000000510517819 */ /* 0x000fe400000006ff */
[----:B------:R-:W-:Y:S02]  /*02f0*/  LOP3.LUT R80, R17, 0x3c, RZ, 0xc0, !PT ;  /* 0x0000003c11507812 */ /* 0x000fe400078ec0ff */
[----:B------:R-:W-:Y:S02]  /*0300*/  LOP3.LUT R81, R81, 0x3e00, RZ, 0xc0, !PT ;  /* 0x00003e0051517812 */ /* 0x000fe400078ec0ff */
[----:B------:R-:W-:Y:S01]  /*0310*/  LEA R80, R80, 0x2000, 0x7 ;  /* 0x0000200050507811 */ /* 0x000fe200078e38ff */
[----:B-1----:R-:W1:Y:S02]  /*0320*/  MUFU.RCP R6, R6 ;  /* 0x0000000600067308 */ /* 0x002e640000001000 */
[----:B-1----:R-:W-:-:S02]  /*0330*/  IADD3 R2, R6, 0xffffffe, RZ ;  /* 0x0ffffffe06027810 */ /* 0x002fc40007ffe0ff */
[----:B------:R-:W-:-:S04]  /*0340*/  IABS R6, R9 ;  /* 0x0000000900067213 */ /* 0x000fc80000000000 */
[----:B------:R1:W2:Y:S02]  /*0350*/  F2I.FTZ.U32.TRUNC.NTZ R3, R2 ;  /* 0x0000000200037305 */ /* 0x0002a4000021f000 */
[----:B-1----:R-:W-:Y:S02]  /*0360*/  MOV R2, RZ ;  /* 0x000000ff00027202 */ /* 0x002fe40000000f00 */
[----:B--2---:R-:W-:-:S05]  /*0370*/  IADD3 R8, RZ, -R3, RZ ;  /* 0x80000003ff087210 */ /* 0x004fca0007ffe0ff */
[----:B------:R-:W-:Y:S02]  /*0380*/  IMAD R7, R8, R11, RZ ;  /* 0x0000000b08077224 */ /* 0x000fe400078e02ff */
[----:B------:R-:W1:Y:S02]  /*0390*/  I2F.RP R8, R12 ;  /* 0x0000000c00087306 */ /* 0x000e640000209400 */
[----:B------:R-:W-:Y:S01]  /*03a0*/  IMAD.HI.U32 R3, R3, R7, R2 ;  /* 0x0000000703037227 */ /* 0x000fe200078e0002 */
[----:B------:R-:W-:-:S04]  /*03b0*/  IABS R7, R5 ;  /* 0x0000000500077213 */ /* 0x000fc80000000000 */
[----:B------:R-:W-:Y:S01]  /*03c0*/  IADD3 R7, RZ, -R7, RZ ;  /* 0x80000007ff077210 */ /* 0x000fe20007ffe0ff */
[----:B------:R-:W-:-:S04]  /*03d0*/  IMAD.HI.U32 R2, R3, R6, RZ ;  /* 0x0000000603027227 */ /* 0x000fc800078e00ff */
[-C--:B------:R-:W-:Y:S02]  /*03e0*/  IMAD R2, R2, R7.reuse, R6 ;  /* 0x0000000702027224 */ /* 0x080fe400078e0206 */
[----:B------:R-:W-:Y:S01]  /*03f0*/  IMAD.HI.U32 R6, R3, R10, RZ ;  /* 0x0000000a03067227 */ /* 0x000fe200078e00ff */
[----:B-1----:R-:W1:Y:S02]  /*0400*/  MUFU.RCP R8, R8 ;  /* 0x0000000800087308 */ /* 0x002e640000001000 */
[----:B------:R-:W-:Y:S01]  /*0410*/  ISETP.GT.U32.AND P0, PT, R11, R2, PT ;  /* 0x000000020b00720c */ /* 0x000fe20003f04070 */
[----:B------:R-:W-:-:S05]  /*0420*/  IMAD R7, R6, R7, R10 ;  /* 0x0000000706077224 */ /* 0x000fca00078e020a */
[----:B------:R-:W-:-:S07]  /*0430*/  ISETP.GT.U32.AND P3, PT, R11, R7, PT ;  /* 0x000000070b00720c */ /* 0x000fce0003f64070 */
[-C--:B------:R-:W-:Y:S02]  /*0440*/  @!P0 IADD3 R2, R2, -R11.reuse, RZ ;  /* 0x8000000b02028210 */ /* 0x080fe40007ffe0ff */
[----:B-1----:R-:W-:Y:S02]  /*0450*/  IADD3 R3, R8, 0xffffffe, RZ ;  /* 0x0ffffffe08037810 */ /* 0x002fe40007ffe0ff */
[----:B------:R-:W-:Y:S02]  /*0460*/  ISETP.GT.U32.AND P0, PT, R11, R2, PT ;  /* 0x000000020b00720c */ /* 0x000fe40003f04070 */
[-C--:B------:R-:W-:Y:S02]  /*0470*/  @!P3 IADD3 R7, R7, -R11.reuse, RZ ;  /* 0x8000000b0707b210 */ /* 0x080fe40007ffe0ff */
[----:B------:R-:W1:Y:S01]  /*0480*/  F2I.FTZ.U32.TRUNC.NTZ R3, R3 ;  /* 0x0000000300037305 */ /* 0x000e62000021f000 */
[----:B------:R-:W-:Y:S02]  /*0490*/  @!P3 IADD3 R6, R6, 0x1, RZ ;  /* 0x000000010606b810 */ /* 0x000fe40007ffe0ff */
[----:B------:R-:W-:-:S02]  /*04a0*/  ISETP.GE.U32.AND P1, PT, R7, R11, PT ;  /* 0x0000000b0700720c */ /* 0x000fc40003f26070 */
[----:B------:R-:W-:-:S04]  /*04b0*/  SHF.R.U32.HI R8, RZ, 0x4, R16 ;  /* 0x00000004ff087819 */ /* 0x000fc80000011610 */
[----:B------:R-:W-:Y:S02]  /*04c0*/  @!P0 IADD3 R2, R2, -R11, RZ ;  /* 0x8000000b02028210 */ /* 0x000fe40007ffe0ff */
[----:B------:R-:W-:Y:S02]  /*04d0*/  ISETP.NE.AND P0, PT, R5, RZ, PT ;  /* 0x000000ff0500720c */ /* 0x000fe40003f05270 */
[----:B------:R-:W-:Y:S02]  /*04e0*/  LOP3.LUT R5, RZ, R5, RZ, 0x33, !PT ;  /* 0x00000005ff057212 */ /* 0x000fe400078e33ff */
[----:B------:R-:W-:Y:S02]  /*04f0*/  @!P2 IADD3 R2, -R2, RZ, RZ ;  /* 0x000000ff0202a210 */ /* 0x000fe40007ffe1ff */
[----:B-1----:R-:W-:Y:S02]  /*0500*/  IADD3 R9, RZ, -R3, RZ ;  /* 0x80000003ff097210 */ /* 0x002fe40007ffe0ff */
[----:B------:R-:W-:-:S02]  /*0510*/  SEL R7, R5, R2, !P0 ;  /* 0x0000000205077207 */ /* 0x000fc40004000000 */
[----:B------:R-:W-:Y:S01]  /*0520*/  SHF.R.U32.HI R2, RZ, 0x3, R16 ;  /* 0x00000003ff027819 */ /* 0x000fe20000011610 */
[----:B------:R-:W-:Y:S01]  /*0530*/  IMAD R9, R9, R12, RZ ;  /* 0x0000000c09097224 */ /* 0x000fe200078e02ff */
[----:B------:R-:W-:Y:S02]  /*0540*/  IADD3 R0, R0, R7, RZ ;  /* 0x0000000700007210 */ /* 0x000fe40007ffe0ff */
[----:B------:R-:W-:Y:S02]  /*0550*/  SGXT.U32 R7, R2, 0x4 ;  /* 0x000000040207781a */ /* 0x000fe40000000000 */
[----:B------:R-:W-:Y:S02]  /*0560*/  MOV R2, RZ ;  /* 0x000000ff00027202 */ /* 0x000fe40000000f00 */
[----:B------:R-:W-:Y:S02]  /*0570*/  @P1 IADD3 R6, R6, 0x1, RZ ;  /* 0x0000000106061810 */ /* 0x000fe40007ffe0ff */
[----:B------:R-:W-:Y:S01]  /*0580*/  SHF.L.U32 R0, R0, 0x6, RZ ;  /* 0x0000000600007819 */ /* 0x000fe200000006ff */
[----:B------:R-:W-:Y:S01]  /*0590*/  IMAD.HI.U32 R4, R3, R9, R2 ;  /* 0x0000000903047227 */ /* 0x000fe200078e0002 */
[----:B------:R-:W-:-:S02]  /*05a0*/  @!P4 IADD3 R6, -R6, RZ, RZ ;  /* 0x000000ff0606c210 */ /* 0x000fc40007ffe1ff */
[C---:B------:R-:W-:Y:S02]  /*05b0*/  LOP3.LUT R2, R0.reuse, R7, RZ, 0xfc, !PT ;  /* 0x0000000700027212 */ /* 0x040fe400078efcff */
[----:B------:R-:W-:Y:S02]  /*05c0*/  SEL R10, R5, R6, !P0 ;  /* 0x00000006050a7207 */ /* 0x000fe40004000000 */
[----:B------:R-:W-:Y:S02]  /*05d0*/  LOP3.LUT R5, R0, 0x10, R7, 0xfe, !PT ;  /* 0x0000001000057812 */ /* 0x000fe400078efe07 */
[----:B------:R-:W-:Y:S02]  /*05e0*/  ISETP.GE.AND P0, PT, R2, RZ, PT ;  /* 0x000000ff0200720c */ /* 0x000fe40003f06270 */
[----:B------:R-:W-:Y:S02]  /*05f0*/  IABS R2, R2 ;  /* 0x0000000200027213 */ /* 0x000fe40000000000 */
[----:B------:R-:W-:-:S02]  /*0600*/  ISETP.GE.AND P3, PT, R5, RZ, PT ;  /* 0x000000ff0500720c */ /* 0x000fc40003f66270 */
[----:B------:R-:W-:Y:S02]  /*0610*/  IABS R9, R5 ;  /* 0x0000000500097213 */ /* 0x000fe40000000000 */
[----:B------:R-:W-:Y:S02]  /*0620*/  SGXT.U32 R3, R8, 0x3 ;  /* 0x000000030803781a */ /* 0x000fe40000000000 */
[----:B------:R-:W-:Y:S01]  /*0630*/  MOV R5, R2 ;  /* 0x0000000200057202 */ /* 0x000fe20000000f00 */
[----:B------:R-:W-:Y:S01]  /*0640*/  IMAD.HI.U32 R2, R4, R9, RZ ;  /* 0x0000000904027227 */ /* 0x000fe200078e00ff */
[C-C-:B------:R-:W-:Y:S02]  /*0650*/  LOP3.LUT R8, R0.reuse, 0x20, R7.reuse, 0xfe, !PT ;  /* 0x0000002000087812 */ /* 0x140fe400078efe07 */
[C---:B------:R-:W-:Y:S02]  /*0660*/  LOP3.LUT R78, R0.reuse, R3, RZ, 0xfc, !PT ;  /* 0x00000003004e7212 */ /* 0x040fe400078efcff */
[----:B------:R-:W-:Y:S01]  /*0670*/  LOP3.LUT R6, R0, 0x30, R7, 0xfe, !PT ;  /* 0x0000003000067812 */ /* 0x000fe200078efe07 */
[----:B------:R-:W-:Y:S01]  /*0680*/  IMAD.HI.U32 R0, R4, R5, RZ ;  /* 0x0000000504007227 */ /* 0x000fe200078e00ff */
[----:B------:R-:W-:-:S02]  /*0690*/  IABS R11, R8 ;  /* 0x00000008000b7213 */ /* 0x000fc40000000000 */
[----:B------:R-:W-:Y:S02]  /*06a0*/  IABS R13, R6 ;  /* 0x00000006000d7213 */ /* 0x000fe40000000000 */
[----:B------:R-:W-:Y:S01]  /*06b0*/  IADD3 R0, -R0, RZ, RZ ;  /* 0x000000ff00007210 */ /* 0x000fe20007ffe1ff */
[----:B------:R-:W-:Y:S01]  /*06c0*/  IMAD.HI.U32 R3, R4, R11, RZ ;  /* 0x0000000b04037227 */ /* 0x000fe200078e00ff */
[----:B------:R-:W-:Y:S02]  /*06d0*/  ISETP.GE.AND P1, PT, R6, RZ, PT ;  /* 0x000000ff0600720c */ /* 0x000fe40003f26270 */
[----:B------:R-:W-:Y:S01]  /*06e0*/  IADD3 R6, -R2, RZ, RZ ;  /* 0x000000ff02067210 */ /* 0x000fe20007ffe1ff */
[----:B------:R-:W-:Y:S01]  /*06f0*/  IMAD R2, R12, R0, R5 ;  /* 0x000000000c027224 */ /* 0x000fe200078e0205 */
[----:B------:R-:W-:Y:S01]  /*0700*/  ISETP.GE.AND P2, PT, R8, RZ, PT ;  /* 0x000000ff0800720c */ /* 0x000fe20003f46270 */
[----:B------:R-:W-:Y:S01]  /*0710*/  IMAD.HI.U32 R4, R4, R13, RZ ;  /* 0x0000000d04047227 */ /* 0x000fe200078e00ff */
[----:B------:R-:W-:-:S02]  /*0720*/  IADD3 R8, -R3, RZ, RZ ;  /* 0x000000ff03087210 */ /* 0x000fc40007ffe1ff */
[C---:B------:R-:W-:Y:S01]  /*0730*/  ISETP.GT.U32.AND P4, PT, R12.reuse, R2, PT ;  /* 0x000000020c00720c */ /* 0x040fe20003f84070 */
[----:B------:R-:W-:Y:S01]  /*0740*/  IMAD R3, R12, R6, R9 ;  /* 0x000000060c037224 */ /* 0x000fe200078e0209 */
[----:B------:R-:W-:Y:S01]  /*0750*/  IADD3 R4, -R4, RZ, RZ ;  /* 0x000000ff04047210 */ /* 0x000fe20007ffe1ff */
[----:B------:R-:W-:Y:S01]  /*0760*/  IMAD R5, R12, R8, R11 ;  /* 0x000000080c057224 */ /* 0x000fe200078e020b */
[----:B------:R-:W-:Y:S02]  /*0770*/  SHF.L.U32 R0, R10, 0x6, RZ ;  /* 0x000000060a007819 */ /* 0x000fe400000006ff */
[C---:B------:R-:W-:Y:S01]  /*0780*/  ISETP.GT.U32.AND P6, PT, R12.reuse, R3, PT ;  /* 0x000000030c00720c */ /* 0x040fe20003fc4070 */
[----:B------:R-:W-:Y:S01]  /*0790*/  IMAD R6, R12, R4, R13 ;  /* 0x000000040c067224 */ /* 0x000fe200078e020d */
[----:B------:R-:W-:Y:S02]  /*07a0*/  SHF.R.S32.HI R4, RZ, 0x19, R10 ;  /* 0x00000019ff047819 */ /* 0x000fe4000001140a */
[----:B------:R-:W-:-:S02]  /*07b0*/  LOP3.LUT R85, R7, 0x10, RZ, 0xfc, !PT ;  /* 0x0000001007557812 */ /* 0x000fc400078efcff */
[----:B------:R-:W-:Y:S02]  /*07c0*/  ISETP.GT.U32.AND P5, PT, R12, R6, PT ;  /* 0x000000060c00720c */ /* 0x000fe40003fa4070 */
[-C--:B------:R-:W-:Y:S02]  /*07d0*/  @!P4 IADD3 R2, R2, -R12.reuse, RZ ;  /* 0x8000000c0202c210 */ /* 0x080fe40007ffe0ff */
[C---:B------:R-:W-:Y:S02]  /*07e0*/  ISETP.GT.U32.AND P4, PT, R12.reuse, R5, PT ;  /* 0x000000050c00720c */ /* 0x040fe40003f84070 */
[----:B------:R-:W-:Y:S02]  /*07f0*/  LOP3.LUT R84, R7, 0x20, RZ, 0xfc, !PT ;  /* 0x0000002007547812 */ /* 0x000fe400078efcff */
[----:B------:R-:W-:Y:S02]  /*0800*/  @!P6 IADD3 R3, R3, -R12, RZ ;  /* 0x8000000c0303e210 */ /* 0x000fe40007ffe0ff */
[----:B------:R-:W-:-:S02]  /*0810*/  ISETP.GT.U32.AND P6, PT, R12, R2, PT ;  /* 0x000000020c00720c */ /* 0x000fc40003fc4070 */
[----:B------:R-:W-:Y:S02]  /*0820*/  LOP3.LUT R83, R7, 0x30, RZ, 0xfc, !PT ;  /* 0x0000003007537812 */ /* 0x000fe400078efcff */
[-C--:B------:R-:W-:Y:S02]  /*0830*/  @!P5 IADD3 R6, R6, -R12.reuse, RZ ;  /* 0x8000000c0606d210 */ /* 0x080fe40007ffe0ff */
[----:B------:R-:W-:Y:S02]  /*0840*/  SGXT R4, R4, 0x1 ;  /* 0x000000010404781a */ /* 0x000fe40000000200 */
[----:B------:R-:W-:Y:S02]  /*0850*/  @!P4 IADD3 R5, R5, -R12, RZ ;  /* 0x8000000c0505c210 */ /* 0x000fe40007ffe0ff */
[----:B------:R-:W-:Y:S02]  /*0860*/  ISETP.GT.U32.AND P4, PT, R12, R3, PT ;  /* 0x000000030c00720c */ /* 0x000fe40003f84070 */
[----:B------:R-:W-:-:S02]  /*0870*/  LOP3.LUT R15, R0, R7, RZ, 0xfc, !PT ;  /* 0x00000007000f7212 */ /* 0x000fc400078efcff */
[C-C-:B------:R-:W-:Y:S02]  /*0880*/  LOP3.LUT R21, R0.reuse, 0x10, R7.reuse, 0xfe, !PT ;  /* 0x0000001000157812 */ /* 0x140fe400078efe07 */
[C-C-:B------:R-:W-:Y:S02]  /*0890*/  LOP3.LUT R23, R0.reuse, 0x20, R7.reuse, 0xfe, !PT ;  /* 0x0000002000177812 */ /* 0x140fe400078efe07 */
[----:B------:R-:W-:Y:S02]  /*08a0*/  LOP3.LUT R25, R0, 0x30, R7, 0xfe, !PT ;  /* 0x0000003000197812 */ /* 0x000fe400078efe07 */
[-C--:B------:R-:W-:Y:S02]  /*08b0*/  LEA R85, R85, R86.reuse, 0x7 ;  /* 0x0000005655557211 */ /* 0x080fe400078e38ff */
[-C--:B------:R-:W-:Y:S02]  /*08c0*/  LEA R84, R84, R86.reuse, 0x7 ;  /* 0x0000005654547211 */ /* 0x080fe400078e38ff */
[----:B------:R-:W-:-:S02]  /*08d0*/  LEA R83, R83, R86, 0x7 ;  /* 0x0000005653537211 */ /* 0x000fc400078e38ff */
[----:B------:R-:W-:Y:S02]  /*08e0*/  @!P6 IADD3 R2, R2, -R12, RZ ;  /* 0x8000000c0202e210 */ /* 0x000fe40007ffe0ff */
[C---:B------:R-:W-:Y:S02]  /*08f0*/  ISETP.GT.U32.AND P5, PT, R12.reuse, R5, PT ;  /* 0x000000050c00720c */ /* 0x040fe40003fa4070 */
[----:B------:R-:W-:Y:S02]  /*0900*/  LEA R86, R7, R86, 0x7 ;  /* 0x0000005607567211 */ /* 0x000fe400078e38ff */
[----:B------:R-:W-:Y:S02]  /*0910*/  ISETP.GT.U32.AND P6, PT, R12, R6, PT ;  /* 0x000000060c00720c */ /* 0x000fe40003fc4070 */
[C---:B------:R-:W-:Y:S02]  /*0920*/  LEA.HI R7, R4.reuse, R15, RZ, 0x9 ;  /* 0x0000000f04077211 */ /* 0x040fe400078f48ff */
[----:B------:R-:W-:-:S02]  /*0930*/  LEA.HI R8, R4, R21, RZ, 0x9 ;  /* 0x0000001504087211 */ /* 0x000fc400078f48ff */
[C---:B------:R-:W-:Y:S02]  /*0940*/  LEA.HI R9, R4.reuse, R23, RZ, 0x9 ;  /* 0x0000001704097211 */ /* 0x040fe400078f48ff */
[----:B------:R-:W-:Y:S02]  /*0950*/  LEA.HI R4, R4, R25, RZ, 0x9 ;  /* 0x0000001904047211 */ /* 0x000fe400078f48ff */
[-C--:B------:R-:W-:Y:S02]  /*0960*/  @!P4 IADD3 R3, R3, -R12.reuse, RZ ;  /* 0x8000000c0303c210 */ /* 0x080fe40007ffe0ff */
[----:B------:R-:W-:Y:S02]  /*0970*/  LOP3.LUT R4, R4, 0xfffffe00, RZ, 0xc0, !PT ;  /* 0xfffffe0004047812 */ /* 0x000fe400078ec0ff */
[----:B------:R-:W-:Y:S02]  /*0980*/  @!P5 IADD3 R5, R5, -R12, RZ ;  /* 0x8000000c0505d210 */ /* 0x000fe40007ffe0ff */
[----:B------:R-:W-:-:S02]  /*0990*/  IADD3 R25, R25, -R4, RZ ;  /* 0x8000000419197210 */ /* 0x000fc40007ffe0ff */
[----:B------:R-:W-:Y:S02]  /*09a0*/  MOV R4, R3 ;  /* 0x0000000300047202 */ /* 0x000fe40000000f00 */
[----:B------:R-:W-:Y:S01]  /*09b0*/  LOP3.LUT R7, R7, 0xfffffe00, RZ, 0xc0, !PT ;  /* 0xfffffe0007077812 */ /* 0x000fe200078ec0ff */
[----:B------:R-:W-:Y:S01]  /*09c0*/  IMAD R26, R25, 0x750, R82 ;  /* 0x00000750191a7824 */ /* 0x000fe200078e0252 */
[----:B------:R-:W-:Y:S02]  /*09d0*/  @!P6 IADD3 R6, R6, -R12, RZ ;  /* 0x8000000c0606e210 */ /* 0x000fe40007ffe0ff */
[----:B------:R-:W-:Y:S02]  /*09e0*/  LOP3.LUT R9, R9, 0xfffffe00, RZ, 0xc0, !PT ;  /* 0xfffffe0009097812 */ /* 0x000fe400078ec0ff */
[----:B------:R-:W-:Y:S02]  /*09f0*/  ISETP.NE.AND P4, PT, RZ, c[0x0][0x178], PT ;  /* 0x00005e00ff007a0c */ /* 0x000fe40003f85270 */
[----:B------:R-:W-:-:S02]  /*0a00*/  LOP3.LUT R3, RZ, c[0x0][0x178], RZ, 0x33, !PT ;  /* 0x00005e00ff037a12 */ /* 0x000fc400078e33ff */
[----:B------:R-:W-:Y:S02]  /*0a10*/  @!P0 IADD3 R2, -R2, RZ, RZ ;  /* 0x000000ff02028210 */ /* 0x000fe40007ffe1ff */
[----:B------:R-:W-:Y:S02]  /*0a20*/  @!P3 IADD3 R4, -R4, RZ, RZ ;  /* 0x000000ff0404b210 */ /* 0x000fe40007ffe1ff */
[----:B------:R-:W-:Y:S02]  /*0a30*/  @!P2 IADD3 R5, -R5, RZ, RZ ;  /* 0x000000ff0505a210 */ /* 0x000fe40007ffe1ff */
[----:B------:R-:W-:Y:S02]  /*0a40*/  IADD3 R15, R15, -R7, RZ ;  /* 0x800000070f0f7210 */ /* 0x000fe40007ffe0ff */
[----:B------:R-:W-:Y:S02]  /*0a50*/  @!P1 IADD3 R6, -R6, RZ, RZ ;  /* 0x000000ff06069210 */ /* 0x000fe40007ffe1ff */
[----:B------:R-:W-:Y:S01]  /*0a60*/  LOP3.LUT R8, R8, 0xfffffe00, RZ, 0xc0, !PT ;  /* 0xfffffe0008087812 */ /* 0x000fe200078ec0ff */
[----:B------:R-:W-:Y:S01]  /*0a70*/  IMAD R15, R15, 0x750, R82 ;  /* 0x000007500f0f7824 */ /* 0x000fe200078e0252 */
[----:B------:R-:W-:-:S02]  /*0a80*/  IADD3 R23, R23, -R9, RZ ;  /* 0x8000000917177210 */ /* 0x000fc40007ffe0ff */
[C---:B------:R-:W-:Y:S02]  /*0a90*/  SEL R7, R3.reuse, R2, !P4 ;  /* 0x0000000203077207 */ /* 0x040fe40006000000 */
[----:B------:R-:W-:Y:S01]  /*0aa0*/  SEL R9, R3, R4, !P4 ;  /* 0x0000000403097207 */ /* 0x000fe20006000000 */
[--C-:B------:R-:W-:Y:S01]  /*0ab0*/  IMAD R24, R23, 0x750, R82.reuse ;  /* 0x0000075017187824 */ /* 0x100fe200078e0252 */
[C---:B------:R-:W-:Y:S02]  /*0ac0*/  SEL R5, R3.reuse, R5, !P4 ;  /* 0x0000000503057207 */ /* 0x040fe40006000000 */
[----:B------:R-:W-:Y:S01]  /*0ad0*/  SEL R3, R3, R6, !P4 ;  /* 0x0000000603037207 */ /* 0x000fe20006000000 */
[--C-:B------:R-:W-:Y:S01]  /*0ae0*/  IMAD R10, R9, 0x750, R82.reuse ;  /* 0x00000750090a7824 */ /* 0x100fe200078e0252 */
[----:B------:R-:W-:Y:S01]  /*0af0*/  IADD3 R21, R21, -R8, RZ ;  /* 0x8000000815157210 */ /* 0x000fe20007ffe0ff */
[--C-:B------:R-:W-:Y:S02]  /*0b00*/  IMAD R8, R7, 0x750, R82.reuse ;  /* 0x0000075007087824 */ /* 0x100fe400078e0252 */
[----:B------:R-:W-:-:S02]  /*0b10*/  IMAD R12, R5, 0x750, R82 ;  /* 0x00000750050c7824 */ /* 0x000fc400078e0252 */
[----:B------:R-:W-:Y:S02]  /*0b20*/  IMAD R18, R3, 0x750, R82 ;  /* 0x0000075003127824 */ /* 0x000fe400078e0252 */
[----:B------:R-:W-:-:S04]  /*0b30*/  IMAD.WIDE R8, R8, R27, c[0x0][0x160] ;  /* 0x0000580008087625 */ /* 0x000fc800078e021b */
[-C--:B------:R-:W-:Y:S01]  /*0b40*/  IMAD.WIDE R10, R10, R27.reuse, c[0x0][0x160] ;  /* 0x000058000a0a7625 */ /* 0x080fe200078e021b */
[----:B------:R1:W-:Y:S01]  /*0b50*/  LDGSTS.E.BYPASS.128 [R86], [R8.64] ;  /* 0x0000000008567fae */ /* 0x0003e2000b901c46 */
[----:B------:R-:W-:Y:S02]  /*0b60*/  IADD3 R3, P2, R8, 0x80, RZ ;  /* 0x0000008008037810 */ /* 0x000fe40007f5e0ff */
[----:B------:R-:W-:Y:S01]  /*0b70*/  IMAD.WIDE R12, R12, R27, c[0x0][0x160] ;  /* 0x000058000c0c7625 */ /* 0x000fe200078e021b */
[----:B------:R2:W-:Y:S01]  /*0b80*/  LDGSTS.E.BYPASS.128 [R85], [R10.64] ;  /* 0x000000000a557fae */ /* 0x0005e2000b901c46 */
[----:B------:R-:W-:Y:S02]  /*0b90*/  IADD3.X R6, RZ, R9, RZ, P2, !PT ;  /* 0x00000009ff067210 */ /* 0x000fe400017fe4ff */
[----:B------:R-:W-:Y:S01]  /*0ba0*/  IMAD R22, R21, 0x750, R82 ;  /* 0x0000075015167824 */ /* 0x000fe200078e0252 */
[----:B------:R3:W-:Y:S01]  /*0bb0*/  LDGSTS.E.BYPASS.128 [R84], [R12.64] ;  /* 0x000000000c547fae */ /* 0x0007e2000b901c46 */
[----:B------:R-:W-:Y:S01]  /*0bc0*/  IMAD.WIDE R18, R18, R27, c[0x0][0x160] ;  /* 0x0000580012127625 */ /* 0x000fe200078e021b */
[----:B------:R-:W-:-:S02]  /*0bd0*/  IADD3 R4, P0, R12, 0x80, RZ ;  /* 0x000000800c047810 */ /* 0x000fc40007f1e0ff */
[----:B------:R-:W-:Y:S01]  /*0be0*/  IADD3 R2, P1, R10, 0x80, RZ ;  /* 0x000000800a027810 */ /* 0x000fe20007f3e0ff */
[----:B------:R-:W-:Y:S01]  /*0bf0*/  IMAD.WIDE R20, R15, R27, c[0x0][0x168] ;  /* 0x00005a000f147625 */ /* 0x000fe200078e021b */
[----:B------:R4:W-:Y:S01]  /*0c00*/  LDGSTS.E.BYPASS.128 [R83], [R18.64] ;  /* 0x0000000012537fae */ /* 0x0009e2000b901c46 */
[----:B------:R-:W-:Y:S02]  /*0c10*/  IADD3.X R7, RZ, R13, RZ, P0, !PT ;  /* 0x0000000dff077210 */ /* 0x000fe400007fe4ff */
[-C--:B------:R-:W-:Y:S01]  /*0c20*/  IMAD.WIDE R22, R22, R27.reuse, c[0x0][0x168] ;  /* 0x00005a0016167625 */ /* 0x080fe200078e021b */
[----:B------:R-:W0:Y:S01]  /*0c30*/  LDGDEPBAR ;  /* 0x00000000000079af */ /* 0x000e220000000000 */
[----:B-1----:R-:W-:Y:S02]  /*0c40*/  IADD3 R8, P0, R18, 0x80, RZ ;  /* 0x0000008012087810 */ /* 0x002fe40007f1e0ff */
[----:B------:R-:W-:Y:S01]  /*0c50*/  IMAD.WIDE R24, R24, R27, c[0x0][0x168] ;  /* 0x00005a0018187625 */ /* 0x000fe200078e021b */
[----:B------:R4:W-:Y:S01]  /*0c60*/  LDGSTS.E.BYPASS.128 [R86+0x2000], [R20.64] ;  /* 0x0200000014567fae */ /* 0x0009e2000b901c46 */
[----:B------:R-:W-:-:S02]  /*0c70*/  IADD3.X R9, RZ, R19, RZ, P0, !PT ;  /* 0x00000013ff097210 */ /* 0x000fc400007fe4ff */
[----:B------:R-:W-:Y:S01]  /*0c80*/  IMAD.WIDE R26, R26, R27, c[0x0][0x168] ;  /* 0x00005a001a1a7625 */ /* 0x000fe200078e021b */
[----:B------:R4:W-:Y:S01]  /*0c90*/  LDGSTS.E.BYPASS.128 [R85+0x2000], [R22.64] ;  /* 0x0200000016557fae */ /* 0x0009e2000b901c46 */
[----:B--2---:R-:W-:Y:S02]  /*0ca0*/  IADD3 R10, P0, R20, 0x80, RZ ;  /* 0x00000080140a7810 */ /* 0x004fe40007f1e0ff */
[----:B------:R-:W-:Y:S01]  /*0cb0*/  IADD3.X R5, RZ, R11, RZ, P1, !PT ;  /* 0x0000000bff057210 */ /* 0x000fe20000ffe4ff */
[----:B------:R1:W-:Y:S01]  /*0cc0*/  LDGSTS.E.BYPASS.128 [R84+0x2000], [R24.64] ;  /* 0x0200000018547fae */ /* 0x0003e2000b901c46 */
[----:B---3--:R-:W-:Y:S02]  /*0cd0*/  IADD3.X R12, RZ, R21, RZ, P0, !PT ;  /* 0x00000015ff0c7210 */ /* 0x008fe400007fe4ff */
[----:B------:R-:W-:Y:S01]  /*0ce0*/  IADD3 R13, P1, R24, 0x80, RZ ;  /* 0x00000080180d7810 */ /* 0x000fe20007f3e0ff */
[----:B------:R2:W-:Y:S01]  /*0cf0*/  LDGSTS.E.BYPASS.128 [R83+0x2000], [R26.64] ;  /* 0x020000001a537fae */ /* 0x0005e2000b901c46 */
[----:B------:R-:W-:-:S02]  /*0d00*/  IADD3 R14, P0, R26, 0x80, RZ ;  /* 0x000000801a0e7810 */ /* 0x000fc40007f1e0ff */
[----:B------:R-:W-:Y:S01]  /*0d10*/  IADD3 R11, P2, R22, 0x80, RZ ;  /* 0x00000080160b7810 */ /* 0x000fe20007f5e0ff */
[----:B------:R-:W0:Y:S01]  /*0d20*/  LDGDEPBAR ;  /* 0x00000000000079af */ /* 0x000e220000000000 */
[----:B------:R-:W-:Y:S02]  /*0d30*/  IADD3.X R76, RZ, R25, RZ, P1, !PT ;  /* 0x00000019ff4c7210 */ /* 0x000fe40000ffe4ff */
[----:B------:R-:W-:Y:S01]  /*0d40*/  IADD3.X R77, RZ, R27, RZ, P0, !PT ;  /* 0x0000001bff4d7210 */ /* 0x000fe200007fe4ff */
[----:B-1----:R-:W-:Y:S01]  /*0d50*/  CS2R R24, SRZ ;  /* 0x0000000000187805 */ /* 0x002fe2000001ff00 */
[----:B------:R-:W-:Y:S02]  /*0d60*/  IADD3.X R15, RZ, R23, RZ, P2, !PT ;  /* 0x00000017ff0f7210 */ /* 0x000fe400017fe4ff */
[----:B------:R-:W-:Y:S01]  /*0d70*/  IADD3 R82, -R82, 0x730, RZ ;  /* 0x0000073052527810 */ /* 0x000fe20007ffe1ff */
[----:B--2---:R-:W-:Y:S01]  /*0d80*/  CS2R R26, SRZ ;  /* 0x00000000001a7805 */ /* 0x004fe2000001ff00 */
[----:B------:R-:W-:-:S04]  /*0d90*/  DEPBAR.LE SB0, 0x0 ;  /* 0x000080000000791a */ /* 0x000fc80000000000 */
[----:B----4-:R-:W-:Y:S06]  /*0da0*/  BAR.SYNC 0x0 ;  /* 0x0000000000007b1d */ /* 0x010fec0000000000 */
.L_x_1:
[----:B------:R-:W-:Y:S01]  /*0db0*/  LDS.128 R16, [R81] ;  /* 0x0000000051107984 */ /* 0x000fe20000000c00 */
[C---:B------:R-:W-:Y:S02]  /*0dc0*/  ISETP.GE.U32.AND P1, PT, R79.reuse, R82, PT ;  /* 0x000000524f00720c */ /* 0x040fe40003f26070 */
[C---:B------:R-:W-:Y:S01]  /*0dd0*/  ISETP.GE.U32.AND P0, PT, R79.reuse, 0x730, PT ;  /* 0x000007304f00780c */ /* 0x040fe20003f06070 */
[----:B------:R-:W1:Y:S01]  /*0de0*/  LDS.128 R52, [R80] ;  /* 0x0000000050347984 */ /* 0x000e620000000c00 */
[----:B------:R-:W-:Y:S02]  /*0df0*/  SEL R87, RZ, 0x10, P1 ;  /* 0x00000010ff577807 */ /* 0x000fe40000800000 */
[----:B------:R-:W-:Y:S01]  /*0e00*/  IADD3 R79, R79, 0x20, RZ ;  /* 0x000000204f4f7810 */ /* 0x000fe20007ffe0ff */
[----:B------:R-:W2:Y:S01]  /*0e10*/  LDS.128 R40, [R80+0x100] ;  /* 0x0001000050287984 */ /* 0x000ea20000000c00 */
[----:B------:R-:W-:-:S03]  /*0e20*/  SEL R87, R87, RZ, !P0 ;  /* 0x000000ff57577207 */ /* 0x000fc60004000000 */
[----:B------:R-:W3:Y:S01]  /*0e30*/  LDS.128 R64, [R80+0x80] ;  /* 0x0000800050407984 */ /* 0x000ee20000000c00 */
[----:B------:R-:W-:-:S03]  /*0e40*/  ISETP.NE.U32.AND P1, PT, R87, RZ, PT ;  /* 0x000000ff5700720c */ /* 0x000fc60003f25070 */
[----:B------:R-:W4:Y:S04]  /*0e50*/  LDS.128 R20, [R80+0x180] ;  /* 0x0001800050147984 */ /* 0x000f280000000c00 */
[----:B------:R-:W4:Y:S04]  /*0e60*/  LDS.128 R68, [R81+0x80] ;  /* 0x0000800051447984 */ /* 0x000f280000000c00 */
[----:B------:R-:W4:Y:S01]  /*0e70*/  LDS.128 R36, [R81+0x100] ;  /* 0x0001000051247984 */ /* 0x000f220000000c00 */
[C---:B-1----:R-:W-:Y:S01]  /*0e80*/  FFMA R72, R16.reuse, R52, R72 ;  /* 0x0000003410487223 */ /* 0x042fe20000000048 */
[----:B--2---:R-:W-:-:S03]  /*0e90*/  FFMA R74, R16, R40, R74 ;  /* 0x00000028104a7223 */ /* 0x004fc6000000004a */
[C---:B------:R-:W-:Y:S01]  /*0ea0*/  FFMA R89, R17.reuse, R53, R72 ;  /* 0x0000003511597223 */ /* 0x040fe20000000048 */
[C---:B---3--:R-:W-:Y:S01]  /*0eb0*/  FFMA R88, R16.reuse, R64, R73 ;  /* 0x0000004010587223 */ /* 0x048fe20000000049 */
[C---:B------:R-:W-:Y:S01]  /*0ec0*/  FFMA R91, R17.reuse, R41, R74 ;  /* 0x00000029115b7223 */ /* 0x040fe2000000004a */
[----:B----4-:R-:W-:Y:S02]  /*0ed0*/  FFMA R16, R16, R20, R75 ;  /* 0x0000001410107223 */ /* 0x010fe4000000004b */
[C---:B------:R-:W-:Y:S01]  /*0ee0*/  FFMA R87, R17.reuse, R65, R88 ;  /* 0x0000004111577223 */ /* 0x040fe20000000058 */
[----:B------:R-:W1:Y:S01]  /*0ef0*/  LDS.128 R72, [R81+0x180] ;  /* 0x0001800051487984 */ /* 0x000e620000000c00 */
[C---:B------:R-:W-:Y:S01]  /*0f00*/  FFMA R88, R18.reuse, R54, R89 ;  /* 0x0000003612587223 */ /* 0x040fe20000000059 */
[----:B------:R-:W-:Y:S01]  /*0f10*/  FFMA R17, R17, R21, R16 ;  /* 0x0000001511117223 */ /* 0x000fe20000000010 */
[C---:B------:R-:W-:Y:S01]  /*0f20*/  FFMA R16, R18.reuse, R42, R91 ;  /* 0x0000002a12107223 */ /* 0x040fe2000000005b */
[----:B------:R-:W-:Y:S01]  /*0f30*/  FFMA R90, R18, R66, R87 ;  /* 0x00000042125a7223 */ /* 0x000fe20000000057 */
[----:B------:R-:W-:Y:S01]  /*0f40*/  FFMA R58, R68, R40, R58 ;  /* 0x00000028443a7223 */ /* 0x000fe2000000003a */
[----:B------:R-:W-:Y:S01]  /*0f50*/  FFMA R18, R18, R22, R17 ;  /* 0x0000001612127223 */ /* 0x000fe20000000011 */
[----:B------:R-:W-:Y:S01]  /*0f60*/  FFMA R87, R19, R43, R16 ;  /* 0x0000002b13577223 */ /* 0x000fe20000000010 */
[C---:B------:R-:W-:Y:S01]  /*0f70*/  FFMA R16, R68.reuse, R64, R57 ;  /* 0x0000004044107223 */ /* 0x040fe20000000039 */
[C---:B------:R-:W-:Y:S01]  /*0f80*/  FFMA R56, R68.reuse, R52, R56 ;  /* 0x0000003444387223 */ /* 0x040fe20000000038 */
[----:B------:R-:W-:Y:S01]  /*0f90*/  FFMA R95, R69, R41, R58 ;  /* 0x00000029455f7223 */ /* 0x000fe2000000003a */
[C---:B------:R-:W-:Y:S01]  /*0fa0*/  FFMA R89, R19.reuse, R55, R88 ;  /* 0x0000003713597223 */ /* 0x040fe20000000058 */
[C---:B------:R-:W-:Y:S01]  /*0fb0*/  FFMA R91, R19.reuse, R67, R90 ;  /* 0x00000043135b7223 */ /* 0x040fe2000000005a */
[----:B------:R-:W-:Y:S01]  /*0fc0*/  FFMA R93, R19, R23, R18 ;  /* 0x00000017135d7223 */ /* 0x000fe20000000012 */
[----:B------:R-:W-:Y:S01]  /*0fd0*/  FFMA R68, R68, R20, R59 ;  /* 0x0000001444447223 */ /* 0x000fe2000000003b */
[C---:B------:R-:W-:Y:S01]  /*0fe0*/  FFMA R57, R69.reuse, R65, R16 ;  /* 0x0000004145397223 */ /* 0x040fe20000000010 */
[C---:B------:R-:W-:Y:S01]  /*0ff0*/  FFMA R59, R69.reuse, R53, R56 ;  /* 0x00000035453b7223 */ /* 0x040fe20000000038 */
[----:B------:R-:W2:Y:S01]  /*1000*/  LDS.128 R16, [R81+0x1000] ;  /* 0x0010000051107984 */ /* 0x000ea20000000c00 */
[----:B------:R-:W-:Y:S01]  /*1010*/  FFMA R56, R70, R42, R95 ;  /* 0x0000002a46387223 */ /* 0x000fe2000000005f */
[----:B------:R-:W-:Y:S01]  /*1020*/  FFMA R69, R69, R21, R68 ;  /* 0x0000001545457223 */ /* 0x000fe20000000044 */
[C---:B------:R-:W-:Y:S01]  /*1030*/  FFMA R48, R36.reuse, R52, R48 ;  /* 0x0000003424307223 */ /* 0x040fe20000000030 */
[C---:B------:R-:W-:Y:S01]  /*1040*/  FFMA R50, R36.reuse, R40, R50 ;  /* 0x0000002824327223 */ /* 0x040fe20000000032 */
[----:B------:R-:W-:Y:S01]  /*1050*/  FFMA R95, R71, R43, R56 ;  /* 0x0000002b475f7223 */ /* 0x000fe20000000038 */
[C---:B------:R-:W-:Y:S01]  /*1060*/  FFMA R56, R36.reuse, R64, R49 ;  /* 0x0000004024387223 */ /* 0x040fe20000000031 */
[----:B------:R-:W-:Y:S01]  /*1070*/  FFMA R36, R36, R20, R51 ;  /* 0x0000001424247223 */ /* 0x000fe20000000033 */
[C---:B------:R-:W-:Y:S01]  /*1080*/  FFMA R68, R70.reuse, R66, R57 ;  /* 0x0000004246447223 */ /* 0x040fe20000000039 */
[C---:B------:R-:W-:Y:S01]  /*1090*/  FFMA R58, R70.reuse, R54, R59 ;  /* 0x00000036463a7223 */ /* 0x040fe2000000003b */
[----:B------:R-:W-:Y:S01]  /*10a0*/  FFMA R70, R70, R22, R69 ;  /* 0x0000001646467223 */ /* 0x000fe20000000045 */
[C---:B------:R-:W-:Y:S01]  /*10b0*/  FFMA R57, R37.reuse, R65, R56 ;  /* 0x0000004125397223 */ /* 0x040fe20000000038 */
[C---:B------:R-:W-:Y:S01]  /*10c0*/  FFMA R59, R37.reuse, R53, R48 ;  /* 0x00000035253b7223 */ /* 0x040fe20000000030 */
[C---:B------:R-:W-:Y:S01]  /*10d0*/  FFMA R69, R37.reuse, R41, R50 ;  /* 0x0000002925457223 */ /* 0x040fe20000000032 */
[----:B------:R-:W-:Y:S01]  /*10e0*/  FFMA R37, R37, R21, R36 ;  /* 0x0000001525257223 */ /* 0x000fe20000000024 */
[----:B------:R-:W-:Y:S01]  /*10f0*/  FFMA R97, R71, R55, R58 ;  /* 0x0000003747617223 */ /* 0x000fe2000000003a */
[----:B------:R-:W3:Y:S01]  /*1100*/  LDS.128 R48, [R81+0x1080] ;  /* 0x0010800051307984 */ /* 0x000ee20000000c00 */
[C---:B------:R-:W-:Y:S01]  /*1110*/  FFMA R58, R38.reuse, R66, R57 ;  /* 0x00000042263a7223 */ /* 0x040fe20000000039 */
[C---:B------:R-:W-:Y:S01]  /*1120*/  FFMA R56, R38.reuse, R54, R59 ;  /* 0x0000003626387223 */ /* 0x040fe2000000003b */
[C---:B------:R-:W-:Y:S01]  /*1130*/  FFMA R36, R38.reuse, R42, R69 ;  /* 0x0000002a26247223 */ /* 0x040fe20000000045 */
[----:B------:R-:W-:Y:S01]  /*1140*/  FFMA R38, R38, R22, R37 ;  /* 0x0000001626267223 */ /* 0x000fe20000000025 */
[C---:B------:R-:W-:Y:S01]  /*1150*/  FFMA R107, R39.reuse, R67, R58 ;  /* 0x00000043276b7223 */ /* 0x040fe2000000003a */
[C---:B------:R-:W-:Y:S01]  /*1160*/  FFMA R105, R39.reuse, R55, R56 ;  /* 0x0000003727697223 */ /* 0x040fe20000000038 */
[C---:B-1----:R-:W-:Y:S01]  /*1170*/  FFMA R24, R72.reuse, R52, R24 ;  /* 0x0000003448187223 */ /* 0x042fe20000000018 */
[C---:B------:R-:W-:Y:S01]  /*1180*/  FFMA R109, R39.reuse, R23, R38 ;  /* 0x00000017276d7223 */ /* 0x040fe20000000026 */
[C---:B------:R-:W-:Y:S01]  /*1190*/  FFMA R38, R72.reuse, R64, R25 ;  /* 0x0000004048267223 */ /* 0x040fe20000000019 */
[----:B------:R-:W-:Y:S01]  /*11a0*/  FFMA R103, R39, R43, R36 ;  /* 0x0000002b27677223 */ /* 0x000fe20000000024 */
[C---:B------:R-:W-:Y:S01]  /*11b0*/  FFMA R36, R72.reuse, R20, R27 ;  /* 0x0000001448247223 */ /* 0x040fe2000000001b */
[----:B------:R-:W-:Y:S01]  /*11c0*/  FFMA R26, R72, R40, R26 ;  /* 0x00000028481a7223 */ /* 0x000fe2000000001a */
[C---:B------:R-:W-:Y:S01]  /*11d0*/  FFMA R25, R73.reuse, R65, R38 ;  /* 0x0000004149197223 */ /* 0x040fe20000000026 */
[C---:B------:R-:W-:Y:S01]  /*11e0*/  FFMA R27, R73.reuse, R53, R24 ;  /* 0x00000035491b7223 */ /* 0x040fe20000000018 */
[C---:B------:R-:W-:Y:S01]  /*11f0*/  FFMA R37, R73.reuse, R21, R36 ;  /* 0x0000001549257223 */ /* 0x040fe20000000024 */
[----:B------:R-:W-:Y:S01]  /*1200*/  FFMA R73, R73, R41, R26 ;  /* 0x0000002949497223 */ /* 0x000fe2000000001a */
[C---:B------:R-:W-:Y:S01]  /*1210*/  FFMA R56, R74.reuse, R66, R25 ;  /* 0x000000424a387223 */ /* 0x040fe20000000019 */
[C---:B------:R-:W-:Y:S01]  /*1220*/  FFMA R38, R74.reuse, R54, R27 ;  /* 0x000000364a267223 */ /* 0x040fe2000000001b */
[C---:B------:R-:W-:Y:S01]  /*1230*/  FFMA R36, R74.reuse, R22, R37 ;  /* 0x000000164a247223 */ /* 0x040fe20000000025 */
[----:B------:R-:W1:Y:S01]  /*1240*/  LDS.128 R24, [R81+0x1100] ;  /* 0x0011000051187984 */ /* 0x000e620000000c00 */
[----:B------:R-:W-:Y:S01]  /*1250*/  FFMA R74, R74, R42, R73 ;  /* 0x0000002a4a4a7223 */ /* 0x000fe20000000049 */
[C---:B------:R-:W-:Y:S01]  /*1260*/  FFMA R113, R75.reuse, R55, R38 ;  /* 0x000000374b717223 */ /* 0x040fe20000000026 */
[----:B------:R-:W-:Y:S01]  /*1270*/  FFMA R117, R75, R23, R36 ;  /* 0x000000174b757223 */ /* 0x000fe20000000024 */
[C---:B--2---:R-:W-:Y:S01]  /*1280*/  FFMA R36, R16.reuse, R20, R35 ;  /* 0x0000001410247223 */ /* 0x044fe20000000023 */
[C---:B------:R-:W-:Y:S01]  /*1290*/  FFMA R38, R16.reuse, R64, R33 ;  /* 0x0000004010267223 */ /* 0x040fe20000000021 */
        /* <DEDUP_REMOVED lines=11> */
[----:B------:R-:W2:Y:S01]  /*1350*/  LDS.128 R32, [R81+0x1180] ;  /* 0x0011800051207984 */ /* 0x000ea20000000c00 */
[C---:B------:R-:W-:Y:S01]  /*1360*/  FFMA R123, R19.reuse, R67, R38 ;  /* 0x00000043137b7223 */ /* 0x040fe20000000026 */
[C---:B------:R-:W-:Y:S01]  /*1370*/  FFMA R121, R19.reuse, R55, R36 ;  /* 0x0000003713797223 */ /* 0x040fe20000000024 */
[C---:B---3--:R-:W-:Y:S01]  /*1380*/  FFMA R16, R48.reuse, R20, R31 ;  /* 0x0000001430107223 */ /* 0x048fe2000000001f */
[C---:B------:R-:W-:Y:S01]  /*1390*/  FFMA R30, R48.reuse, R40, R30 ;  /* 0x00000028301e7223 */ /* 0x040fe2000000001e */
[C---:B------:R-:W-:Y:S01]  /*13a0*/  FFMA R28, R48.reuse, R52, R28 ;  /* 0x00000034301c7223 */ /* 0x040fe2000000001c */
[----:B------:R-:W-:Y:S01]  /*13b0*/  FFMA R119, R19, R43, R18 ;  /* 0x0000002b13777223 */ /* 0x000fe20000000012 */
        /* <DEDUP_REMOVED lines=8> */
[----:B------:R-:W-:Y:S01]  /*1440*/  LDS.128 R28, [R80+0x10] ;  /* 0x00001000501c7984 */ /* 0x000fe20000000c00 */
[-C--:B------:R-:W-:Y:S01]  /*1450*/  FFMA R115, R75, R67.reuse, R56 ;  /* 0x000000434b737223 */ /* 0x080fe20000000038 */
[C---:B------:R-:W-:Y:S01]  /*1460*/  FFMA R99, R71.reuse, R67, R68 ;  /* 0x0000004347637223 */ /* 0x040fe20000000044 */
[----:B------:R-:W-:Y:S01]  /*1470*/  FFMA R101, R71, R23, R70 ;  /* 0x0000001747657223 */ /* 0x000fe20000000046 */
[----:B------:R-:W3:Y:S01]  /*1480*/  LDS.128 R16, [R81+0x10] ;  /* 0x0000100051107984 */ /* 0x000ee20000000c00 */
[----:B------:R-:W-:Y:S01]  /*1490*/  FFMA R49, R49, R65, R48 ;  /* 0x0000004131317223 */ /* 0x000fe20000000030 */
[C---:B------:R-:W-:Y:S01]  /*14a0*/  FFMA R74, R51.reuse, R55, R74 ;  /* 0x00000037334a7223 */ /* 0x040fe2000000004a */
[C---:B------:R-:W-:Y:S01]  /*14b0*/  FFMA R72, R51.reuse, R43, R72 ;  /* 0x0000002b33487223 */ /* 0x040fe20000000048 */
[----:B------:R-:W4:Y:S01]  /*14c0*/  LDS.128 R36, [R80+0x90] ;  /* 0x0000900050247984 */ /* 0x000f220000000c00 */
[----:B-1----:R-:W-:Y:S01]  /*14d0*/  FFMA R48, R24, R64, R61 ;  /* 0x0000004018307223 */ /* 0x002fe2000000003d */
[----:B------:R-:W-:Y:S01]  /*14e0*/  FFMA R88, R50, R66, R49 ;  /* 0x0000004232587223 */ /* 0x000fe20000000031 */
[C---:B------:R-:W-:Y:S01]  /*14f0*/  FFMA R60, R24.reuse, R52, R60 ;  /* 0x00000034183c7223 */ /* 0x040fe2000000003c */
[----:B------:R-:W1:Y:S01]  /*1500*/  LDS.128 R56, [R80+0x110] ;  /* 0x0001100050387984 */ /* 0x000e620000000c00 */
[C---:B------:R-:W-:Y:S01]  /*1510*/  FFMA R62, R24.reuse, R40, R62 ;  /* 0x00000028183e7223 */ /* 0x040fe2000000003e */
[C---:B------:R-:W-:Y:S01]  /*1520*/  FFMA R88, R51.reuse, R67, R88 ;  /* 0x0000004333587223 */ /* 0x040fe20000000058 */
[----:B------:R-:W-:Y:S01]  /*1530*/  FFMA R90, R51, R23, R90 ;  /* 0x00000017335a7223 */ /* 0x000fe2000000005a */
[----:B------:R-:W1:Y:S01]  /*1540*/  LDS.128 R68, [R80+0x190] ;  /* 0x0001900050447984 */ /* 0x000e620000000c00 */
[----:B------:R-:W-:Y:S01]  /*1550*/  FFMA R24, R24, R20, R63 ;  /* 0x0000001418187223 */ /* 0x000fe2000000003f */
[C---:B------:R-:W-:Y:S01]  /*1560*/  FFMA R61, R25.reuse, R65, R48 ;  /* 0x00000041193d7223 */ /* 0x040fe20000000030 */
[C---:B------:R-:W-:Y:S01]  /*1570*/  FFMA R63, R25.reuse, R53, R60 ;  /* 0x00000035193f7223 */ /* 0x040fe2000000003c */
[----:B------:R-:W1:Y:S01]  /*1580*/  LDS.128 R48, [R81+0x90] ;  /* 0x0000900051307984 */ /* 0x000e620000000c00 */
        /* <DEDUP_REMOVED lines=10> */
[C---:B--2---:R-:W-:Y:S01]  /*1630*/  FFMA R40, R32.reuse, R40, R46 ;  /* 0x0000002820287223 */ /* 0x044fe2000000002e */
[----:B------:R-:W2:Y:S01]  /*1640*/  LDS.128 R24, [R81+0x110] ;  /* 0x0001100051187984 */ /* 0x000ea20000000c00 */
        /* <DEDUP_REMOVED lines=11> */
[C---:B---3--:R-:W-:Y:S01]  /*1700*/  FFMA R22, R16.reuse, R28, R89 ;  /* 0x0000001c10167223 */ /* 0x048fe20000000059 */
[C---:B------:R-:W-:Y:S01]  /*1710*/  FFMA R67, R35.reuse, R67, R66 ;  /* 0x0000004323437223 */ /* 0x040fe20000000042 */
[C---:B------:R-:W-:Y:S01]  /*1720*/  FFMA R65, R35.reuse, R55, R54 ;  /* 0x0000003723417223 */ /* 0x040fe20000000036 */
[C---:B------:R-:W-:Y:S01]  /*1730*/  FFMA R60, R35.reuse, R43, R60 ;  /* 0x0000002b233c7223 */ /* 0x040fe2000000003c */
[C---:B----4-:R-:W-:Y:S01]  /*1740*/  FFMA R32, R16.reuse, R36, R91 ;  /* 0x0000002410207223 */ /* 0x050fe2000000005b */
[----:B------:R-:W-:Y:S01]  /*1750*/  FFMA R62, R35, R23, R62 ;  /* 0x00000017233e7223 */ /* 0x000fe2000000003e */
[C---:B------:R-:W-:Y:S01]  /*1760*/  FFMA R35, R17.reuse, R29, R22 ;  /* 0x0000001d11237223 */ /* 0x040fe20000000016 */
[----:B------:R-:W-:Y:S01]  /*1770*/  LDS.128 R52, [R81+0x1110] ;  /* 0x0011100051347984 */ /* 0x000fe20000000c00 */
[----:B-1----:R-:W-:Y:S01]  /*1780*/  FFMA R20, R16, R56, R87 ;  /* 0x0000003810147223 */ /* 0x002fe20000000057 */
[C---:B------:R-:W-:Y:S01]  /*1790*/  FFMA R33, R17.reuse, R37, R32 ;  /* 0x0000002511217223 */ /* 0x040fe20000000020 */
[----:B------:R-:W-:Y:S01]  /*17a0*/  FFMA R32, R18, R30, R35 ;  /* 0x0000001e12207223 */ /* 0x000fe20000000023 */
[----:B------:R-:W-:Y:S01]  /*17b0*/  FFMA R16, R16, R68, R93 ;  /* 0x0000004410107223 */ /* 0x000fe2000000005d */
[C---:B------:R-:W-:Y:S01]  /*17c0*/  FFMA R41, R17.reuse, R57, R20 ;  /* 0x0000003911297223 */ /* 0x040fe20000000014 */
[C---:B------:R-:W-:Y:S01]  /*17d0*/  FFMA R34, R18.reuse, R38, R33 ;  /* 0x0000002612227223 */ /* 0x040fe20000000021 */
[----:B------:R-:W1:Y:S01]  /*17e0*/  LDS.128 R20, [R81+0x190] ;  /* 0x0001900051147984 */ /* 0x000e620000000c00 */
[----:B------:R-:W-:Y:S01]  /*17f0*/  FFMA R17, R17, R69, R16 ;  /* 0x0000004511117223 */ /* 0x000fe20000000010 */
[----:B------:R-:W-:Y:S01]  /*1800*/  FFMA R16, R18, R58, R41 ;  /* 0x0000003a12107223 */ /* 0x000fe20000000029 */
[C---:B------:R-:W-:Y:S01]  /*1810*/  FFMA R89, R19.reuse, R31, R32 ;  /* 0x0000001f13597223 */ /* 0x040fe20000000020 */
[----:B------:R-:W-:Y:S01]  /*1820*/  FFMA R32, R48, R36, R99 ;  /* 0x0000002430207223 */ /* 0x000fe20000000063 */
[----:B------:R-:W-:Y:S01]  /*1830*/  FFMA R18, R18, R70, R17 ;  /* 0x0000004612127223 */ /* 0x000fe20000000011 */
[----:B------:R-:W-:Y:S01]  /*1840*/  FFMA R87, R19, R59, R16 ;  /* 0x0000003b13577223 */ /* 0x000fe20000000010 */
[C---:B------:R-:W-:Y:S01]  /*1850*/  FFMA R16, R48.reuse, R56, R95 ;  /* 0x0000003830107223 */ /* 0x040fe2000000005f */
[----:B------:R-:W-:Y:S01]  /*1860*/  FFMA R33, R49, R37, R32 ;  /* 0x0000002531217223 */ /* 0x000fe20000000020 */
[C---:B------:R-:W-:Y:S01]  /*1870*/  FFMA R93, R19.reuse, R71, R18 ;  /* 0x00000047135d7223 */ /* 0x040fe20000000012 */
[----:B------:R-:W-:Y:S01]  /*1880*/  FFMA R18, R48, R28, R97 ;  /* 0x0000001c30127223 */ /* 0x000fe20000000061 */
[----:B------:R-:W-:Y:S01]  /*1890*/  FFMA R91, R19, R39, R34 ;  /* 0x00000027135b7223 */ /* 0x000fe20000000022 */
[C---:B------:R-:W-:Y:S01]  /*18a0*/  FFMA R41, R49.reuse, R57, R16 ;  /* 0x0000003931297223 */ /* 0x040fe20000000010 */
[----:B------:R-:W-:Y:S01]  /*18b0*/  FFMA R40, R50, R38, R33 ;  /* 0x0000002632287223 */ /* 0x000fe20000000021 */
[----:B------:R-:W-:Y:S01]  /*18c0*/  FFMA R35, R49, R29, R18 ;  /* 0x0000001d31237223 */ /* 0x000fe20000000012 */
[----:B------:R-:W-:Y:S01]  /*18d0*/  FFMA R48, R48, R68, R101 ;  /* 0x0000004430307223 */ /* 0x000fe20000000065 */
[----:B------:R-:W3:Y:S01]  /*18e0*/  LDS.128 R16, [R81+0x1010] ;  /* 0x0010100051107984 */ /* 0x000ee20000000c00 */
[----:B------:R-:W-:Y:S01]  /*18f0*/  FFMA R99, R51, R39, R40 ;  /* 0x0000002733637223 */ /* 0x000fe20000000028 */
[----:B--2---:R-:W-:Y:S01]  /*1900*/  FFMA R40, R24, R36, R107 ;  /* 0x0000002418287223 */ /* 0x004fe2000000006b */
[C---:B------:R-:W-:Y:S01]  /*1910*/  FFMA R34, R50.reuse, R30, R35 ;  /* 0x0000001e32227223 */ /* 0x040fe20000000023 */
[----:B------:R-:W-:Y:S01]  /*1920*/  FFMA R32, R50, R58, R41 ;  /* 0x0000003a32207223 */ /* 0x000fe20000000029 */
[----:B------:R-:W-:Y:S01]  /*1930*/  FFMA R49, R49, R69, R48 ;  /* 0x0000004531317223 */ /* 0x000fe20000000030 */
[----:B------:R-:W-:Y:S01]  /*1940*/  FFMA R33, R25, R37, R40 ;  /* 0x0000002519217223 */ /* 0x000fe20000000028 */
[C---:B------:R-:W-:Y:S01]  /*1950*/  FFMA R97, R51.reuse, R31, R34 ;  /* 0x0000001f33617223 */ /* 0x040fe20000000022 */
[----:B------:R-:W2:Y:S01]  /*1960*/  LDS.128 R40, [R81+0x1090] ;  /* 0x0010900051287984 */ /* 0x000ea20000000c00 */
[----:B------:R-:W-:Y:S01]  /*1970*/  FFMA R95, R51, R59, R32 ;  /* 0x0000003b335f7223 */ /* 0x000fe20000000020 */
        /* <DEDUP_REMOVED lines=14> */
[C---:B-1----:R-:W-:Y:S01]  /*1a60*/  FFMA R24, R20.reuse, R68, R117 ;  /* 0x0000004414187223 */ /* 0x042fe20000000075 */
[C---:B------:R-:W-:Y:S01]  /*1a70*/  FFMA R32, R20.reuse, R36, R115 ;  /* 0x0000002414207223 */ /* 0x040fe20000000073 */
[C---:B------:R-:W-:Y:S01]  /*1a80*/  FFMA R26, R20.reuse, R28, R113 ;  /* 0x0000001c141a7223 */ /* 0x040fe20000000071 */
[----:B------:R-:W-:Y:S01]  /*1a90*/  FFMA R20, R20, R56, R111 ;  /* 0x0000003814147223 */ /* 0x000fe2000000006f */
        /* <DEDUP_REMOVED lines=16> */
[----:B------:R-:W-:Y:S01]  /*1ba0*/  FFMA R16, R16, R56, R119 ;  /* 0x0000003810107223 */ /* 0x000fe20000000077 */
[C---:B------:R-:W-:Y:S01]  /*1bb0*/  FFMA R25, R17.reuse, R69, R20 ;  /* 0x0000004511197223 */ /* 0x040fe20000000014 */
[C---:B------:R-:W-:Y:S01]  /*1bc0*/  FFMA R21, R17.reuse, R37, R24 ;  /* 0x0000002511157223 */ /* 0x040fe20000000018 */
[C---:B------:R-:W-:Y:S01]  /*1bd0*/  FFMA R23, R17.reuse, R29, R22 ;  /* 0x0000001d11177223 */ /* 0x040fe20000000016 */
[----:B------:R-:W-:Y:S01]  /*1be0*/  FFMA R17, R17, R57, R16 ;  /* 0x0000003911117223 */ /* 0x000fe20000000010 */
[----:B------:R-:W1:Y:S01]  /*1bf0*/  LDS.128 R44, [R81+0x1190] ;  /* 0x00119000512c7984 */ /* 0x000e620000000c00 */
[C---:B------:R-:W-:Y:S01]  /*1c00*/  FFMA R16, R18.reuse, R70, R25 ;  /* 0x0000004612107223 */ /* 0x040fe20000000019 */
[C---:B------:R-:W-:Y:S01]  /*1c10*/  FFMA R22, R18.reuse, R38, R21 ;  /* 0x0000002612167223 */ /* 0x040fe20000000015 */
[C---:B------:R-:W-:Y:S01]  /*1c20*/  FFMA R20, R18.reuse, R30, R23 ;  /* 0x0000001e12147223 */ /* 0x040fe20000000017 */
[----:B------:R-:W-:Y:S01]  /*1c30*/  FFMA R18, R18, R58, R17 ;  /* 0x0000003a12127223 */ /* 0x000fe20000000011 */
[C---:B--2---:R-:W-:Y:S01]  /*1c40*/  FFMA R72, R40.reuse, R56, R72 ;  /* 0x0000003828487223 */ /* 0x044fe20000000048 */
[C---:B------:R-:W-:Y:S01]  /*1c50*/  FFMA R74, R40.reuse, R28, R74 ;  /* 0x0000001c284a7223 */ /* 0x040fe2000000004a */
[C---:B------:R-:W-:Y:S01]  /*1c60*/  FFMA R123, R19.reuse, R39, R22 ;  /* 0x00000027137b7223 */ /* 0x040fe20000000016 */
        /* <DEDUP_REMOVED lines=8> */
[----:B------:R-:W-:Y:S01]  /*1cf0*/  FFMA R88, R40, R36, R88 ;  /* 0x0000002428587223 */ /* 0x000fe20000000058 */
[C---:B------:R-:W-:Y:S01]  /*1d00*/  FFMA R72, R42.reuse, R58, R19 ;  /* 0x0000003a2a487223 */ /* 0x040fe20000000013 */
[C---:B------:R-:W-:Y:S01]  /*1d10*/  FFMA R74, R42.reuse, R30, R17 ;  /* 0x0000001e2a4a7223 */ /* 0x040fe20000000011 */
[----:B------:R-:W-:Y:S01]  /*1d20*/  LDS.128 R48, [R81+0x20] ;  /* 0x0000200051307984 */ /* 0x000fe20000000c00 */
[----:B------:R-:W-:Y:S01]  /*1d30*/  FFMA R41, R41, R37, R88 ;  /* 0x0000002529297223 */ /* 0x000fe20000000058 */
[----:B------:R-:W-:Y:S01]  /*1d40*/  FFMA R90, R42, R70, R21 ;  /* 0x000000462a5a7223 */ /* 0x000fe20000000015 */
[----:B------:R-:W-:Y:S01]  /*1d50*/  FFMA R40, R52, R56, R61 ;  /* 0x0000003834287223 */ /* 0x000fe2000000003d */
[----:B------:R-:W2:Y:S01]  /*1d60*/  LDS.128 R16, [R80+0x20] ;  /* 0x0000200050107984 */ /* 0x000ea20000000c00 */
[----:B------:R-:W-:Y:S01]  /*1d70*/  FFMA R88, R42, R38, R41 ;  /* 0x000000262a587223 */ /* 0x000fe20000000029 */
[C---:B------:R-:W-:Y:S01]  /*1d80*/  FFMA R42, R52.reuse, R28, R63 ;  /* 0x0000001c342a7223 */ /* 0x040fe2000000003f */
[C---:B------:R-:W-:Y:S01]  /*1d90*/  FFMA R92, R52.reuse, R36, R73 ;  /* 0x00000024345c7223 */ /* 0x040fe20000000049 */
[----:B------:R-:W3:Y:S01]  /*1da0*/  LDS.128 R24, [R80+0x120] ;  /* 0x0001200050187984 */ /* 0x000ee20000000c00 */
[C---:B------:R-:W-:Y:S01]  /*1db0*/  FFMA R88, R43.reuse, R39, R88 ;  /* 0x000000272b587223 */ /* 0x040fe20000000058 */
[C---:B------:R-:W-:Y:S01]  /*1dc0*/  FFMA R74, R43.reuse, R31, R74 ;  /* 0x0000001f2b4a7223 */ /* 0x040fe2000000004a */
[C---:B------:R-:W-:Y:S01]  /*1dd0*/  FFMA R72, R43.reuse, R59, R72 ;  /* 0x0000003b2b487223 */ /* 0x040fe20000000048 */
[----:B------:R-:W4:Y:S01]  /*1de0*/  LDS.128 R20, [R80+0xa0] ;  /* 0x0000a00050147984 */ /* 0x000f220000000c00 */
[----:B------:R-:W-:Y:S01]  /*1df0*/  FFMA R90, R43, R71, R90 ;  /* 0x000000472b5a7223 */ /* 0x000fe2000000005a */
        /* <DEDUP_REMOVED lines=9> */
[----:B------:R-:W-:Y:S01]  /*1e90*/  FFMA R52, R54, R58, R73 ;  /* 0x0000003a36347223 */ /* 0x000fe20000000049 */
[----:B-1----:R-:W-:Y:S01]  /*1ea0*/  FFMA R28, R44, R28, R65 ;  /* 0x0000001c2c1c7223 */ /* 0x002fe20000000041 */
[----:B------:R-:W-:Y:S01]  /*1eb0*/  FFMA R54, R54, R70, R53 ;  /* 0x0000004636367223 */ /* 0x000fe20000000035 */
[C---:B------:R-:W-:Y:S01]  /*1ec0*/  FFMA R103, R55.reuse, R39, R94 ;  /* 0x0000002737677223 */ /* 0x040fe2000000005e */
[----:B------:R-:W-:Y:S01]  /*1ed0*/  FFMA R75, R55, R31, R92 ;  /* 0x0000001f374b7223 */ /* 0x000fe2000000005c */
[----:B------:R-:W-:Y:S01]  /*1ee0*/  FFMA R29, R45, R29, R28 ;  /* 0x0000001d2d1d7223 */ /* 0x000fe2000000001c */
[C---:B------:R-:W-:Y:S01]  /*1ef0*/  FFMA R73, R55.reuse, R59, R52 ;  /* 0x0000003b37497223 */ /* 0x040fe20000000034 */
[----:B------:R-:W-:Y:S01]  /*1f00*/  FFMA R111, R55, R71, R54 ;  /* 0x00000047376f7223 */ /* 0x000fe20000000036 */
[C---:B------:R-:W-:Y:S01]  /*1f10*/  FFMA R36, R44.reuse, R36, R67 ;  /* 0x000000242c247223 */ /* 0x040fe20000000043 */
[----:B------:R-:W1:Y:S01]  /*1f20*/  LDS.128 R52, [R81+0x120] ;  /* 0x0001200051347984 */ /* 0x000e620000000c00 */
[----:B------:R-:W-:Y:S01]  /*1f30*/  FFMA R60, R44, R56, R60 ;  /* 0x000000382c3c7223 */ /* 0x000fe2000000003c */
[----:B------:R-:W-:Y:S01]  /*1f40*/  FFMA R30, R46, R30, R29 ;  /* 0x0000001e2e1e7223 */ /* 0x000fe2000000001d */
[----:B------:R-:W-:Y:S01]  /*1f50*/  FFMA R62, R44, R68, R62 ;  /* 0x000000442c3e7223 */ /* 0x000fe2000000003e */
[C---:B------:R-:W-:Y:S01]  /*1f60*/  FFMA R37, R45.reuse, R37, R36 ;  /* 0x000000252d257223 */ /* 0x040fe20000000024 */
[----:B------:R-:W-:Y:S01]  /*1f70*/  FFMA R57, R45, R57, R60 ;  /* 0x000000392d397223 */ /* 0x000fe2000000003c */
[----:B------:R-:W-:Y:S01]  /*1f80*/  FFMA R67, R47, R31, R30 ;  /* 0x0000001f2f437223 */ /* 0x000fe2000000001e */
[----:B------:R-:W-:Y:S01]  /*1f90*/  FFMA R45, R45, R69, R62 ;  /* 0x000000452d2d7223 */ /* 0x000fe2000000003e */
[C---:B------:R-:W-:Y:S01]  /*1fa0*/  FFMA R38, R46.reuse, R38, R37 ;  /* 0x000000262e267223 */ /* 0x040fe20000000025 */
[C---:B------:R-:W-:Y:S01]  /*1fb0*/  FFMA R58, R46.reuse, R58, R57 ;  /* 0x0000003a2e3a7223 */ /* 0x040fe20000000039 */
[----:B------:R-:W-:Y:S01]  /*1fc0*/  LDS.128 R60, [R81+0x1120] ;  /* 0x00112000513c7984 */ /* 0x000fe20000000c00 */
[----:B------:R-:W-:Y:S01]  /*1fd0*/  FFMA R46, R46, R70, R45 ;  /* 0x000000462e2e7223 */ /* 0x000fe2000000002d */
[C---:B--2---:R-:W-:Y:S01]  /*1fe0*/  FFMA R30, R48.reuse, R16, R89 ;  /* 0x00000010301e7223 */ /* 0x044fe20000000059 */
[C---:B------:R-:W-:Y:S01]  /*1ff0*/  FFMA R65, R47.reuse, R39, R38 ;  /* 0x000000272f417223 */ /* 0x040fe20000000026 */
[C---:B------:R-:W-:Y:S01]  /*2000*/  FFMA R69, R47.reuse, R59, R58 ;  /* 0x0000003b2f457223 */ /* 0x040fe2000000003a */
[----:B------:R-:W-:Y:S01]  /*2010*/  FFMA R71, R47, R71, R46 ;  /* 0x000000472f477223 */ /* 0x000fe2000000002e */
[C---:B---3--:R-:W-:Y:S01]  /*2020*/  FFMA R28, R48.reuse, R24, R87 ;  /* 0x00000018301c7223 */ /* 0x048fe20000000057 */
[C---:B------:R-:W-:Y:S01]  /*2030*/  FFMA R39, R49.reuse, R17, R30 ;  /* 0x0000001131277223 */ /* 0x040fe2000000001e */
[----:B------:R-:W-:Y:S01]  /*2040*/  LDS.128 R56, [R81+0x30] ;  /* 0x0000300051387984 */ /* 0x000fe20000000c00 */
[----:B----4-:R-:W-:Y:S01]  /*2050*/  FFMA R36, R48, R20, R91 ;  /* 0x0000001430247223 */ /* 0x010fe2000000005b */
[C---:B------:R-:W-:Y:S01]  /*2060*/  FFMA R45, R49.reuse, R25, R28 ;  /* 0x00000019312d7223 */ /* 0x040fe2000000001c */
[C---:B------:R-:W-:Y:S01]  /*2070*/  FFMA R38, R50.reuse, R18, R39 ;  /* 0x0000001232267223 */ /* 0x040fe20000000027 */
[----:B------:R-:W2:Y:S01]  /*2080*/  LDS.128 R28, [R81+0x1a0] ;  /* 0x0001a000511c7984 */ /* 0x000ea20000000c00 */
        /* <DEDUP_REMOVED lines=13> */
[C---:B------:R-:W-:Y:S01]  /*2160*/  FFMA R49, R41.reuse, R25, R36 ;  /* 0x0000001929317223 */ /* 0x040fe20000000024 */
[----:B------:R-:W-:Y:S01]  /*2170*/  FFMA R40, R40, R32, R101 ;  /* 0x0000002028287223 */ /* 0x000fe20000000065 */
[----:B------:R-:W3:Y:S01]  /*2180*/  LDS.128 R36, [R81+0x1020] ;  /* 0x0010200051247984 */ /* 0x000ee20000000c00 */
[----:B------:R-:W-:Y:S01]  /*2190*/  FFMA R45, R41, R21, R44 ;  /* 0x00000015292d7223 */ /* 0x000fe2000000002c */
[----:B------:R-:W-:Y:S01]  /*21a0*/  FFMA R93, R51, R35, R50 ;  /* 0x00000023335d7223 */ /* 0x000fe20000000032 */
[----:B------:R-:W-:Y:S01]  /*21b0*/  FFMA R41, R41, R33, R40 ;  /* 0x0000002129297223 */ /* 0x000fe20000000028 */
[C---:B------:R-:W-:Y:S01]  /*21c0*/  FFMA R40, R42.reuse, R26, R49 ;  /* 0x0000001a2a287223 */ /* 0x040fe20000000031 */
[C---:B------:R-:W-:Y:S01]  /*21d0*/  FFMA R46, R42.reuse, R22, R45 ;  /* 0x000000162a2e7223 */ /* 0x040fe2000000002d */
[----:B------:R-:W4:Y:S01]  /*21e0*/  LDS.128 R48, [R81+0x10a0] ;  /* 0x0010a00051307984 */ /* 0x000f220000000c00 */
[C---:B------:R-:W-:Y:S01]  /*21f0*/  FFMA R44, R42.reuse, R18, R47 ;  /* 0x000000122a2c7223 */ /* 0x040fe2000000002f */
[----:B------:R-:W-:Y:S01]  /*2200*/  FFMA R42, R42, R34, R41 ;  /* 0x000000222a2a7223 */ /* 0x000fe20000000029 */
[C---:B------:R-:W-:Y:S01]  /*2210*/  FFMA R95, R43.reuse, R27, R40 ;  /* 0x0000001b2b5f7223 */ /* 0x040fe20000000028 */
[C---:B-1----:R-:W-:Y:S01]  /*2220*/  FFMA R40, R52.reuse, R24, R105 ;  /* 0x0000001834287223 */ /* 0x042fe20000000069 */
        /* <DEDUP_REMOVED lines=13> */
[C---:B--2---:R-:W-:Y:S01]  /*2300*/  FFMA R66, R28.reuse, R32, R66 ;  /* 0x000000201c427223 */ /* 0x044fe20000000042 */
[----:B------:R-:W-:Y:S01]  /*2310*/  FFMA R107, R55, R19, R42 ;  /* 0x00000013376b7223 */ /* 0x000fe2000000002a */
        /* <DEDUP_REMOVED lines=21> */
[-C--:B------:R-:W-:Y:S01]  /*2470*/  FFMA R64, R55, R35.reuse, R64 ;  /* 0x0000002337407223 */ /* 0x080fe20000000040 */
[----:B------:R-:W-:Y:S01]  /*2480*/  FFMA R66, R31, R35, R66 ;  /* 0x000000231f427223 */ /* 0x000fe20000000042 */
[----:B------:R-:W1:Y:S01]  /*2490*/  LDS.128 R52, [R81+0x11a0] ;  /* 0x0011a00051347984 */ /* 0x000e620000000c00 */
[C---:B------:R-:W-:Y:S01]  /*24a0*/  FFMA R41, R37.reuse, R33, R28 ;  /* 0x0000002125297223 */ /* 0x040fe2000000001c */
[C---:B------:R-:W-:Y:S01]  /*24b0*/  FFMA R29, R37.reuse, R21, R40 ;  /* 0x00000015251d7223 */ /* 0x040fe20000000028 */
[C---:B------:R-:W-:Y:S01]  /*24c0*/  FFMA R31, R37.reuse, R17, R30 ;  /* 0x00000011251f7223 */ /* 0x040fe2000000001e */
[----:B------:R-:W-:Y:S01]  /*24d0*/  FFMA R37, R37, R25, R36 ;  /* 0x0000001925257223 */ /* 0x000fe20000000024 */
[C---:B----4-:R-:W-:Y:S01]  /*24e0*/  FFMA R90, R48.reuse, R32, R90 ;  /* 0x00000020305a7223 */ /* 0x050fe2000000005a */
        /* <DEDUP_REMOVED lines=17> */
[----:B------:R-:W2:Y:S01]  /*2600*/  LDS.128 R36, [R80+0xb0] ;  /* 0x0000b00050247984 */ /* 0x000ea20000000c00 */
[----:B------:R-:W-:Y:S01]  /*2610*/  FFMA R49, R49, R21, R88 ;  /* 0x0000001531317223 */ /* 0x000fe20000000058 */
[C---:B------:R-:W-:Y:S01]  /*2620*/  FFMA R48, R60.reuse, R24, R73 ;  /* 0x000000183c307223 */ /* 0x040fe20000000049 */
[----:B------:R-:W-:Y:S01]  /*2630*/  FFMA R88, R60, R20, R103 ;  /* 0x000000143c587223 */ /* 0x000fe20000000067 */
[----:B------:R-:W3:Y:S01]  /*2640*/  LDS.128 R28, [R80+0x30] ;  /* 0x00003000501c7984 */ /* 0x000ee20000000c00 */
[----:B------:R-:W-:Y:S01]  /*2650*/  FFMA R72, R50, R22, R49 ;  /* 0x0000001632487223 */ /* 0x000fe20000000031 */
[C---:B------:R-:W-:Y:S01]  /*2660*/  FFMA R50, R60.reuse, R16, R75 ;  /* 0x000000103c327223 */ /* 0x040fe2000000004b */
[C---:B------:R-:W-:Y:S01]  /*2670*/  FFMA R70, R51.reuse, R19, R70 ;  /* 0x0000001333467223 */ /* 0x040fe20000000046 */
[----:B------:R-:W4:Y:S01]  /*2680*/  LDS.128 R40, [R80+0x130] ;  /* 0x0001300050287984 */ /* 0x000f220000000c00 */
[C---:B------:R-:W-:Y:S01]  /*2690*/  FFMA R72, R51.reuse, R23, R72 ;  /* 0x0000001733487223 */ /* 0x040fe20000000048 */
[C---:B------:R-:W-:Y:S01]  /*26a0*/  FFMA R68, R51.reuse, R27, R68 ;  /* 0x0000001b33447223 */ /* 0x040fe20000000044 */
[----:B------:R-:W-:Y:S01]  /*26b0*/  FFMA R74, R51, R35, R74 ;  /* 0x00000023334a7223 */ /* 0x000fe2000000004a */
[C---:B------:R-:W-:Y:S01]  /*26c0*/  FFMA R75, R61.reuse, R17, R50 ;  /* 0x000000113d4b7223 */ /* 0x040fe20000000032 */
[C---:B------:R-:W-:Y:S01]  /*26d0*/  FFMA R103, R61.reuse, R25, R48 ;  /* 0x000000193d677223 */ /* 0x040fe20000000030 */
[----:B------:R-:W-:Y:S01]  /*26e0*/  LDS.128 R44, [R80+0x1b0] ;  /* 0x0001b000502c7984 */ /* 0x000fe20000000c00 */
        /* <DEDUP_REMOVED lines=10> */
[C---:B------:R-:W-:Y:S01]  /*2790*/  FFMA R75, R63.reuse, R19, R88 ;  /* 0x000000133f4b7223 */ /* 0x040fe20000000058 */
[C---:B------:R-:W-:Y:S01]  /*27a0*/  FFMA R73, R63.reuse, R27, R60 ;  /* 0x0000001b3f497223 */ /* 0x040fe2000000003c */
[----:B------:R-:W-:Y:S01]  /*27b0*/  FFMA R111, R63, R35, R62 ;  /* 0x000000233f6f7223 */ /* 0x000fe2000000003e */
[C---:B------:R-:W-:Y:S01]  /*27c0*/  FFMA R20, R52.reuse, R20, R65 ;  /* 0x0000001434147223 */ /* 0x040fe20000000041 */
[C---:B------:R-:W-:Y:S01]  /*27d0*/  FFMA R17, R53.reuse, R17, R16 ;  /* 0x0000001135117223 */ /* 0x040fe20000000010 */
[----:B------:R-:W1:Y:S01]  /*27e0*/  LDS.128 R60, [R81+0x130] ;  /* 0x00013000513c7984 */ /* 0x000e620000000c00 */
        /* <DEDUP_REMOVED lines=9> */
[----:B--2---:R-:W-:Y:S01]  /*2880*/  FFMA R20, R56, R36, R91 ;  /* 0x0000002438147223 */ /* 0x004fe2000000005b */
[C---:B------:R-:W-:Y:S01]  /*2890*/  FFMA R65, R55.reuse, R23, R22 ;  /* 0x0000001737417223 */ /* 0x040fe20000000016 */
[----:B------:R-:W-:Y:S01]  /*28a0*/  FFMA R34, R54, R34, R33 ;  /* 0x0000002236227223 */ /* 0x000fe20000000021 */
[----:B------:R-:W-:Y:S01]  /*28b0*/  FFMA R69, R55, R27, R26 ;  /* 0x0000001b37457223 */ /* 0x000fe2000000001a */
[C---:B---3--:R-:W-:Y:S01]  /*28c0*/  FFMA R18, R56.reuse, R28, R89 ;  /* 0x0000001c38127223 */ /* 0x048fe20000000059 */
[----:B------:R-:W-:Y:S01]  /*28d0*/  FFMA R21, R57, R37, R20 ;  /* 0x0000002539157223 */ /* 0x000fe20000000014 */
[----:B------:R-:W-:Y:S01]  /*28e0*/  FFMA R71, R55, R35, R34 ;  /* 0x0000002337477223 */ /* 0x000fe20000000022 */
[----:B----4-:R-:W-:Y:S01]  /*28f0*/  FFMA R16, R56, R40, R87 ;  /* 0x0000002838107223 */ /* 0x010fe20000000057 */
[C---:B------:R-:W-:Y:S01]  /*2900*/  FFMA R23, R57.reuse, R29, R18 ;  /* 0x0000001d39177223 */ /* 0x040fe20000000012 */
[C---:B------:R-:W-:Y:S01]  /*2910*/  FFMA R24, R58.reuse, R38, R21 ;  /* 0x000000263a187223 */ /* 0x040fe20000000015 */
[----:B------:R-:W-:Y:S01]  /*2920*/  LDS.128 R52, [R81+0x11b0] ;  /* 0x0011b00051347984 */ /* 0x000fe20000000c00 */
[----:B------:R-:W-:Y:S01]  /*2930*/  FFMA R25, R57, R41, R16 ;  /* 0x0000002939197223 */ /* 0x000fe20000000010 */
[C---:B------:R-:W-:Y:S01]  /*2940*/  FFMA R22, R58.reuse, R30, R23 ;  /* 0x0000001e3a167223 */ /* 0x040fe20000000017 */
[C---:B------:R-:W-:Y:S01]  /*2950*/  FFMA R91, R59.reuse, R39, R24 ;  /* 0x000000273b5b7223 */ /* 0x040fe20000000018 */
[----:B------:R-:W2:Y:S01]  /*2960*/  LDS.128 R16, [R81+0x1b0] ;  /* 0x0001b00051107984 */ /* 0x000ea20000000c00 */
[----:B------:R-:W-:Y:S01]  /*2970*/  FFMA R20, R58, R42, R25 ;  /* 0x0000002a3a147223 */ /* 0x000fe20000000019 */
[C---:B------:R-:W-:Y:S01]  /*2980*/  FFMA R89, R59.reuse, R31, R22 ;  /* 0x0000001f3b597223 */ /* 0x040fe20000000016 */
        /* <DEDUP_REMOVED lines=13> */
[----:B------:R-:W3:Y:S01]  /*2a60*/  LDS.128 R20, [R81+0x1030] ;  /* 0x0010300051147984 */ /* 0x000ee20000000c00 */
[C---:B------:R-:W-:Y:S01]  /*2a70*/  FFMA R99, R51.reuse, R39, R32 ;  /* 0x0000002733637223 */ /* 0x040fe20000000020 */
[C---:B------:R-:W-:Y:S01]  /*2a80*/  FFMA R97, R51.reuse, R31, R26 ;  /* 0x0000001f33617223 */ /* 0x040fe2000000001a */
[C---:B------:R-:W-:Y:S01]  /*2a90*/  FFMA R95, R51.reuse, R43, R24 ;  /* 0x0000002b335f7223 */ /* 0x040fe20000000018 */
[----:B------:R-:W-:Y:S01]  /*2aa0*/  FFMA R101, R51, R47, R50 ;  /* 0x0000002f33657223 */ /* 0x000fe20000000032 */
[C---:B-1----:R-:W-:Y:S01]  /*2ab0*/  FFMA R32, R60.reuse, R36, R109 ;  /* 0x000000243c207223 */ /* 0x042fe2000000006d */
[----:B------:R-:W1:Y:S01]  /*2ac0*/  LDS.128 R48, [R81+0x10b0] ;  /* 0x0010b00051307984 */ /* 0x000e620000000c00 */
        /* <DEDUP_REMOVED lines=15> */
[-C--:B------:R-:W-:Y:S01]  /*2bc0*/  FFMA R56, R56, R44.reuse, R93 ;  /* 0x0000002c38387223 */ /* 0x080fe2000000005d */
[----:B------:R-:W4:Y:S01]  /*2bd0*/  LDS.128 R60, [R81+0x1130] ;  /* 0x00113000513c7984 */ /* 0x000f220000000c00 */
        /* <DEDUP_REMOVED lines=19> */
[-C--:B------:R-:W-:Y:S01]  /*2d10*/  FFMA R20, R20, R40.reuse, R119 ;  /* 0x0000002814147223 */ /* 0x080fe20000000077 */
[C---:B------:R-:W-:Y:S01]  /*2d20*/  FFMA R17, R21.reuse, R37, R24 ;  /* 0x0000002515117223 */ /* 0x040fe20000000018 */
[----:B------:R-:W-:Y:S01]  /*2d30*/  FFMA R19, R21, R29, R18 ;  /* 0x0000001d15137223 */ /* 0x000fe20000000012 */
[-C--:B------:R-:W-:Y:S01]  /*2d40*/  FFMA R57, R57, R45.reuse, R56 ;  /* 0x0000002d39397223 */ /* 0x080fe20000000038 */
[C---:B------:R-:W-:Y:S01]  /*2d50*/  FFMA R25, R21.reuse, R45, R16 ;  /* 0x0000002d15197223 */ /* 0x040fe20000000010 */
[C---:B-1----:R-:W-:Y:S01]  /*2d60*/  FFMA R68, R48.reuse, R40, R68 ;  /* 0x0000002830447223 */ /* 0x042fe20000000044 */
[C---:B------:R-:W-:Y:S01]  /*2d70*/  FFMA R70, R48.reuse, R28, R70 ;  /* 0x0000001c30467223 */ /* 0x040fe20000000046 */
[-C--:B------:R-:W-:Y:S01]  /*2d80*/  FFMA R21, R21, R41.reuse, R20 ;  /* 0x0000002915157223 */ /* 0x080fe20000000014 */
[----:B------:R-:W-:Y:S01]  /*2d90*/  FFMA R74, R48, R44, R74 ;  /* 0x0000002c304a7223 */ /* 0x000fe2000000004a */
[C---:B------:R-:W-:Y:S01]  /*2da0*/  FFMA R20, R22.reuse, R38, R17 ;  /* 0x0000002616147223 */ /* 0x040fe20000000011 */
[----:B------:R-:W-:Y:S01]  /*2db0*/  FFMA R18, R22, R30, R19 ;  /* 0x0000001e16127223 */ /* 0x000fe20000000013 */
[-C--:B------:R-:W-:Y:S01]  /*2dc0*/  FFMA R58, R58, R46.reuse, R57 ;  /* 0x0000002e3a3a7223 */ /* 0x080fe20000000039 */
[C---:B------:R-:W-:Y:S01]  /*2dd0*/  FFMA R16, R22.reuse, R46, R25 ;  /* 0x0000002e16107223 */ /* 0x040fe20000000019 */
[C---:B------:R-:W-:Y:S01]  /*2de0*/  FFMA R19, R49.reuse, R41, R68 ;  /* 0x0000002931137223 */ /* 0x040fe20000000044 */
[C---:B------:R-:W-:Y:S01]  /*2df0*/  FFMA R17, R49.reuse, R29, R70 ;  /* 0x0000001d31117223 */ /* 0x040fe20000000046 */
[----:B------:R-:W-:Y:S01]  /*2e00*/  FFMA R22, R22, R42, R21 ;  /* 0x0000002a16167223 */ /* 0x000fe20000000015 */
[----:B------:R-:W-:Y:S01]  /*2e10*/  FFMA R21, R49, R45, R74 ;  /* 0x0000002d31157223 */ /* 0x000fe2000000004a */
[----:B------:R-:W-:Y:S01]  /*2e20*/  FFMA R72, R48, R36, R72 ;  /* 0x0000002430487223 */ /* 0x000fe20000000048 */
[----:B------:R-:W-:Y:S01]  /*2e30*/  FFMA R93, R59, R47, R58 ;  /* 0x0000002f3b5d7223 */ /* 0x000fe2000000003a */
[C---:B------:R-:W-:Y:S01]  /*2e40*/  FFMA R121, R23.reuse, R31, R18 ;  /* 0x0000001f17797223 */ /* 0x040fe20000000012 */
[C---:B------:R-:W-:Y:S01]  /*2e50*/  FFMA R125, R23.reuse, R47, R16 ;  /* 0x0000002f177d7223 */ /* 0x040fe20000000010 */
[C---:B------:R-:W-:Y:S01]  /*2e60*/  FFMA R68, R50.reuse, R42, R19 ;  /* 0x0000002a32447223 */ /* 0x040fe20000000013 */
[C---:B------:R-:W-:Y:S01]  /*2e70*/  FFMA R70, R50.reuse, R30, R17 ;  /* 0x0000001e32467223 */ /* 0x040fe20000000011 */
[----:B------:R-:W-:Y:S01]  /*2e80*/  LDS.128 R56, [R81+0x40] ;  /* 0x0000400051387984 */ /* 0x000fe20000000c00 */
[C---:B------:R-:W-:Y:S01]  /*2e90*/  FFMA R123, R23.reuse, R39, R20 ;  /* 0x00000027177b7223 */ /* 0x040fe20000000014 */
[----:B------:R-:W-:Y:S01]  /*2ea0*/  FFMA R119, R23, R43, R22 ;  /* 0x0000002b17777223 */ /* 0x000fe20000000016 */
[----:B------:R-:W-:Y:S01]  /*2eb0*/  FFMA R74, R50, R46, R21 ;  /* 0x0000002e324a7223 */ /* 0x000fe20000000015 */
[----:B------:R-:W1:Y:S01]  /*2ec0*/  LDS.128 R16, [R80+0x40] ;  /* 0x0000400050107984 */ /* 0x000e620000000c00 */
[----:B------:R-:W-:Y:S01]  /*2ed0*/  FFMA R49, R49, R37, R72 ;  /* 0x0000002531317223 */ /* 0x000fe20000000048 */
[C---:B----4-:R-:W-:Y:S01]  /*2ee0*/  FFMA R48, R60.reuse, R40, R73 ;  /* 0x000000283c307223 */ /* 0x050fe20000000049 */
        /* <DEDUP_REMOVED lines=8> */
[----:B------:R-:W-:Y:S01]  /*2f70*/  FFMA R74, R51, R47, R74 ;  /* 0x0000002f334a7223 */ /* 0x000fe2000000004a */
[----:B------:R-:W-:Y:S01]  /*2f80*/  FFMA R60, R60, R44, R111 ;  /* 0x0000002c3c3c7223 */ /* 0x000fe2000000006f */
[C---:B------:R-:W-:Y:S01]  /*2f90*/  FFMA R75, R61.reuse, R29, R50 ;  /* 0x0000001d3d4b7223 */ /* 0x040fe20000000032 */
[C---:B------:R-:W-:Y:S01]  /*2fa0*/  FFMA R103, R61.reuse, R41, R48 ;  /* 0x000000293d677223 */ /* 0x040fe20000000030 */
[C---:B------:R-:W-:Y:S01]  /*2fb0*/  FFMA R73, R61.reuse, R37, R88 ;  /* 0x000000253d497223 */ /* 0x040fe20000000058 */
[----:B------:R-:W4:Y:S01]  /*2fc0*/  LDS.128 R48, [R81+0xc0] ;  /* 0x0000c00051307984 */ /* 0x000f220000000c00 */
[----:B------:R-:W-:Y:S01]  /*2fd0*/  FFMA R61, R61, R45, R60 ;  /* 0x0000002d3d3d7223 */ /* 0x000fe2000000003c */
[C---:B------:R-:W-:Y:S01]  /*2fe0*/  FFMA R88, R62.reuse, R30, R75 ;  /* 0x0000001e3e587223 */ /* 0x040fe2000000004b */
[C---:B------:R-:W-:Y:S01]  /*2ff0*/  FFMA R90, R62.reuse, R38, R73 ;  /* 0x000000263e5a7223 */ /* 0x040fe20000000049 */
[C---:B------:R-:W-:Y:S01]  /*3000*/  FFMA R60, R62.reuse, R42, R103 ;  /* 0x0000002a3e3c7223 */ /* 0x040fe20000000067 */
[----:B------:R-:W-:Y:S01]  /*3010*/  FFMA R62, R62, R46, R61 ;  /* 0x0000002e3e3e7223 */ /* 0x000fe2000000003d */
[----:B------:R-:W4:Y:S01]  /*3020*/  LDS.128 R32, [R80+0x1c0] ;  /* 0x0001c00050207984 */ /* 0x000f220000000c00 */
[C---:B------:R-:W-:Y:S01]  /*3030*/  FFMA R103, R63.reuse, R39, R90 ;  /* 0x000000273f677223 */ /* 0x040fe2000000005a */
[C---:B------:R-:W-:Y:S01]  /*3040*/  FFMA R75, R63.reuse, R31, R88 ;  /* 0x0000001f3f4b7223 */ /* 0x040fe20000000058 */
[C---:B------:R-:W-:Y:S01]  /*3050*/  FFMA R73, R63.reuse, R43, R60 ;  /* 0x0000002b3f497223 */ /* 0x040fe2000000003c */
[----:B------:R-:W-:Y:S01]  /*3060*/  FFMA R111, R63, R47, R62 ;  /* 0x0000002f3f6f7223 */ /* 0x000fe2000000003e */
[C---:B------:R-:W-:Y:S01]  /*3070*/  FFMA R28, R52.reuse, R28, R67 ;  /* 0x0000001c341c7223 */ /* 0x040fe20000000043 */
[----:B------:R-:W4:Y:S01]  /*3080*/  LDS.128 R60, [R81+0x140] ;  /* 0x00014000513c7984 */ /* 0x000f220000000c00 */
        /* <DEDUP_REMOVED lines=11> */
[----:B-1----:R-:W-:Y:S01]  /*3140*/  FFMA R30, R56, R16, R89 ;  /* 0x00000010381e7223 */ /* 0x002fe20000000059 */
[C---:B------:R-:W-:Y:S01]  /*3150*/  FFMA R65, R55.reuse, R39, R38 ;  /* 0x0000002737417223 */ /* 0x040fe20000000026 */
[----:B------:R-:W-:Y:S01]  /*3160*/  FFMA R46, R54, R46, R45 ;  /* 0x0000002e362e7223 */ /* 0x000fe2000000002d */
[----:B------:R-:W-:Y:S01]  /*3170*/  FFMA R69, R55, R43, R42 ;  /* 0x0000002b37457223 */ /* 0x000fe2000000002a */
[C---:B--2---:R-:W-:Y:S01]  /*3180*/  FFMA R28, R56.reuse, R24, R87 ;  /* 0x00000018381c7223 */ /* 0x044fe20000000057 */
[----:B------:R-:W-:Y:S01]  /*3190*/  FFMA R31, R57, R17, R30 ;  /* 0x00000011391f7223 */ /* 0x000fe2000000001e */
[----:B------:R-:W-:Y:S01]  /*31a0*/  FFMA R71, R55, R47, R46 ;  /* 0x0000002f37477223 */ /* 0x000fe2000000002e */
[----:B---3--:R-:W-:Y:S01]  /*31b0*/  FFMA R36, R56, R20, R91 ;  /* 0x0000001438247223 */ /* 0x008fe2000000005b */
[C---:B------:R-:W-:Y:S01]  /*31c0*/  FFMA R41, R57.reuse, R25, R28 ;  /* 0x0000001939297223 */ /* 0x040fe2000000001c */
[C---:B------:R-:W-:Y:S01]  /*31d0*/  FFMA R30, R58.reuse, R18, R31 ;  /* 0x000000123a1e7223 */ /* 0x040fe2000000001f */
[----:B------:R-:W-:Y:S01]  /*31e0*/  LDS.128 R44, [R81+0x1040] ;  /* 0x00104000512c7984 */ /* 0x000fe20000000c00 */
[----:B------:R-:W-:Y:S01]  /*31f0*/  FFMA R29, R57, R21, R36 ;  /* 0x00000015391d7223 */ /* 0x000fe20000000024 */
[----:B------:R-:W-:Y:S01]  /*3200*/  FFMA R28, R58, R26, R41 ;  /* 0x0000001a3a1c7223 */ /* 0x000fe20000000029 */
[C---:B------:R-:W-:Y:S01]  /*3210*/  FFMA R89, R59.reuse, R19, R30 ;  /* 0x000000133b597223 */ /* 0x040fe2000000001e */
[----:B------:R-:W1:Y:S01]  /*3220*/  LDS.128 R36, [R81+0x1c0] ;  /* 0x0001c00051247984 */ /* 0x000e620000000c00 */
[C---:B----4-:R-:W-:Y:S01]  /*3230*/  FFMA R30, R48.reuse, R16, R97 ;  /* 0x00000010301e7223 */ /* 0x050fe20000000061 */
[----:B------:R-:W-:Y:S01]  /*3240*/  FFMA R87, R59, R27, R28 ;  /* 0x0000001b3b577223 */ /* 0x000fe2000000001c */
[----:B------:R-:W-:Y:S01]  /*3250*/  FFMA R28, R48, R24, R95 ;  /* 0x00000018301c7223 */ /* 0x000fe2000000005f */
[----:B------:R-:W-:Y:S01]  /*3260*/  FFMA R40, R58, R22, R29 ;  /* 0x000000163a287223 */ /* 0x000fe2000000001d */
[C---:B------:R-:W-:Y:S01]  /*3270*/  FFMA R31, R49.reuse, R17, R30 ;  /* 0x00000011311f7223 */ /* 0x040fe2000000001e */
[----:B------:R-:W-:Y:S01]  /*3280*/  LDS.128 R52, [R80+0xd0] ;  /* 0x0000d00050347984 */ /* 0x000fe20000000c00 */
        /* <DEDUP_REMOVED lines=10> */
[C---:B------:R-:W-:Y:S01]  /*3330*/  FFMA R30, R60.reuse, R16, R107 ;  /* 0x000000103c1e7223 */ /* 0x040fe2000000006b */
[----:B------:R-:W-:Y:S01]  /*3340*/  FFMA R28, R60, R24, R105 ;  /* 0x000000183c1c7223 */ /* 0x000fe20000000069 */
[C---:B------:R-:W-:Y:S01]  /*3350*/  FFMA R40, R50.reuse, R22, R29 ;  /* 0x0000001632287223 */ /* 0x040fe2000000001d */
[----:B------:R-:W-:Y:S01]  /*3360*/  FFMA R50, R50, R34, R49 ;  /* 0x0000002232327223 */ /* 0x000fe20000000031 */
[C---:B------:R-:W-:Y:S01]  /*3370*/  FFMA R43, R61.reuse, R17, R30 ;  /* 0x000000113d2b7223 */ /* 0x040fe2000000001e */
[----:B------:R-:W-:Y:S01]  /*3380*/  FFMA R49, R61, R25, R28 ;  /* 0x000000193d317223 */ /* 0x000fe2000000001c */
[----:B------:R-:W-:Y:S01]  /*3390*/  FFMA R99, R51, R23, R40 ;  /* 0x0000001733637223 */ /* 0x000fe20000000028 */
[----:B------:R-:W2:Y:S01]  /*33a0*/  LDS.128 R28, [R81+0x10c0] ;  /* 0x0010c000511c7984 */ /* 0x000ea20000000c00 */
[C---:B------:R-:W-:Y:S01]  /*33b0*/  FFMA R40, R60.reuse, R20, R109 ;  /* 0x000000143c287223 */ /* 0x040fe2000000006d */
[----:B------:R-:W-:Y:S01]  /*33c0*/  FFMA R64, R60, R32, R64 ;  /* 0x000000203c407223 */ /* 0x000fe20000000040 */
[----:B------:R-:W-:Y:S01]  /*33d0*/  FFMA R42, R62, R18, R43 ;  /* 0x000000123e2a7223 */ /* 0x000fe2000000002b */
[----:B------:R-:W-:Y:S01]  /*33e0*/  FFMA R56, R56, R32, R93 ;  /* 0x0000002038387223 */ /* 0x000fe2000000005d */
[C---:B------:R-:W-:Y:S01]  /*33f0*/  FFMA R41, R61.reuse, R21, R40 ;  /* 0x000000153d297223 */ /* 0x040fe20000000028 */
[----:B------:R-:W-:Y:S01]  /*3400*/  FFMA R61, R61, R33, R64 ;  /* 0x000000213d3d7223 */ /* 0x000fe20000000040 */
[C---:B------:R-:W-:Y:S01]  /*3410*/  FFMA R40, R62.reuse, R26, R49 ;  /* 0x0000001a3e287223 */ /* 0x040fe20000000031 */
[C---:B------:R-:W-:Y:S01]  /*3420*/  FFMA R107, R63.reuse, R19, R42 ;  /* 0x000000133f6b7223 */ /* 0x040fe2000000002a */
[C---:B------:R-:W-:Y:S01]  /*3430*/  FFMA R48, R62.reuse, R22, R41 ;  /* 0x000000163e307223 */ /* 0x040fe20000000029 */
[----:B------:R-:W-:Y:S01]  /*3440*/  FFMA R64, R62, R34, R61 ;  /* 0x000000223e407223 */ /* 0x000fe2000000003d */
[----:B------:R-:W-:Y:S01]  /*3450*/  FFMA R105, R63, R27, R40 ;  /* 0x0000001b3f697223 */ /* 0x000fe20000000028 */
[----:B------:R-:W-:Y:S01]  /*3460*/  FFMA R57, R57, R33, R56 ;  /* 0x0000002139397223 */ /* 0x000fe20000000038 */
[C---:B------:R-:W-:Y:S01]  /*3470*/  FFMA R109, R63.reuse, R23, R48 ;  /* 0x000000173f6d7223 */ /* 0x040fe20000000030 */
[-C--:B------:R-:W-:Y:S01]  /*3480*/  FFMA R64, R63, R35.reuse, R64 ;  /* 0x000000233f407223 */ /* 0x080fe20000000040 */
[----:B------:R-:W-:Y:S01]  /*3490*/  FFMA R101, R51, R35, R50 ;  /* 0x0000002333657223 */ /* 0x000fe20000000032 */
[C---:B-1----:R-:W-:Y:S01]  /*34a0*/  FFMA R40, R36.reuse, R16, R115 ;  /* 0x0000001024287223 */ /* 0x042fe20000000073 */
[C---:B------:R-:W-:Y:S01]  /*34b0*/  FFMA R66, R36.reuse, R32, R66 ;  /* 0x0000002024427223 */ /* 0x040fe20000000042 */
[C---:B------:R-:W-:Y:S01]  /*34c0*/  FFMA R42, R36.reuse, R20, R117 ;  /* 0x00000014242a7223 */ /* 0x040fe20000000075 */
[----:B------:R-:W1:Y:S01]  /*34d0*/  LDS.128 R60, [R81+0x1140] ;  /* 0x00114000513c7984 */ /* 0x000e620000000c00 */
        /* <DEDUP_REMOVED lines=12> */
[C---:B------:R-:W-:Y:S01]  /*35a0*/  FFMA R40, R44.reuse, R20, R123 ;  /* 0x000000142c287223 */ /* 0x040fe2000000007b */
        /* <DEDUP_REMOVED lines=8> */
[----:B------:R-:W3:Y:S01]  /*3630*/  LDS.128 R40, [R81+0x11c0] ;  /* 0x0011c00051287984 */ /* 0x000ee20000000c00 */
[C---:B--2---:R-:W-:Y:S01]  /*3640*/  FFMA R68, R28.reuse, R24, R68 ;  /* 0x000000181c447223 */ /* 0x044fe20000000044 */
[C---:B------:R-:W-:Y:S01]  /*3650*/  FFMA R70, R28.reuse, R16, R70 ;  /* 0x000000101c467223 */ /* 0x040fe20000000046 */
[-C--:B------:R-:W-:Y:S01]  /*3660*/  FFMA R45, R45, R25.reuse, R44 ;  /* 0x000000192d2d7223 */ /* 0x080fe2000000002c */
[----:B------:R-:W-:Y:S01]  /*3670*/  FFMA R74, R28, R32, R74 ;  /* 0x000000201c4a7223 */ /* 0x000fe2000000004a */
[C---:B------:R-:W-:Y:S01]  /*3680*/  FFMA R44, R46.reuse, R22, R37 ;  /* 0x000000162e2c7223 */ /* 0x040fe20000000025 */
[----:B------:R-:W-:Y:S01]  /*3690*/  FFMA R38, R46, R18, R39 ;  /* 0x000000122e267223 */ /* 0x000fe20000000027 */
[----:B------:R-:W-:Y:S01]  /*36a0*/  FFMA R58, R58, R34, R57 ;  /* 0x000000223a3a7223 */ /* 0x000fe20000000039 */
[C---:B------:R-:W-:Y:S01]  /*36b0*/  FFMA R39, R29.reuse, R25, R68 ;  /* 0x000000191d277223 */ /* 0x040fe20000000044 */
[C---:B------:R-:W-:Y:S01]  /*36c0*/  FFMA R37, R29.reuse, R17, R70 ;  /* 0x000000111d257223 */ /* 0x040fe20000000046 */
        /* <DEDUP_REMOVED lines=8> */
[----:B------:R-:W-:Y:S01]  /*3750*/  LDS.128 R56, [R81+0x50] ;  /* 0x0000500051387984 */ /* 0x000fe20000000c00 */
[C---:B------:R-:W-:Y:S01]  /*3760*/  FFMA R123, R47.reuse, R23, R44 ;  /* 0x000000172f7b7223 */ /* 0x040fe2000000002c */
[----:B------:R-:W-:Y:S01]  /*3770*/  FFMA R119, R47, R27, R46 ;  /* 0x0000001b2f777223 */ /* 0x000fe2000000002e */
[----:B------:R-:W-:Y:S01]  /*3780*/  FFMA R74, R30, R34, R45 ;  /* 0x000000221e4a7223 */ /* 0x000fe2000000002d */
[----:B------:R-:W2:Y:S01]  /*3790*/  LDS.128 R36, [R80+0x50] ;  /* 0x0000500050247984 */ /* 0x000ea20000000c00 */
[----:B------:R-:W-:Y:S01]  /*37a0*/  FFMA R29, R29, R21, R72 ;  /* 0x000000151d1d7223 */ /* 0x000fe20000000048 */
[C---:B-1----:R-:W-:Y:S01]  /*37b0*/  FFMA R28, R60.reuse, R24, R73 ;  /* 0x000000183c1c7223 */ /* 0x042fe20000000049 */
[----:B------:R-:W-:Y:S01]  /*37c0*/  FFMA R88, R60, R20, R103 ;  /* 0x000000143c587223 */ /* 0x000fe20000000067 */
[----:B------:R-:W1:Y:S01]  /*37d0*/  LDS.128 R44, [R80+0x150] ;  /* 0x00015000502c7984 */ /* 0x000e620000000c00 */
        /* <DEDUP_REMOVED lines=9> */
[----:B------:R-:W-:Y:S01]  /*3870*/  FFMA R60, R60, R32, R111 ;  /* 0x000000203c3c7223 */ /* 0x000fe2000000006f */
[----:B------:R-:W4:Y:S01]  /*3880*/  LDS.128 R28, [R81+0xd0] ;  /* 0x0000d000511c7984 */ /* 0x000f220000000c00 */
        /* <DEDUP_REMOVED lines=9> */
[C---:B---3--:R-:W-:Y:S01]  /*3920*/  FFMA R16, R40.reuse, R16, R67 ;  /* 0x0000001028107223 */ /* 0x048fe20000000043 */
[----:B------:R-:W-:Y:S01]  /*3930*/  FFMA R111, R63, R35, R62 ;  /* 0x000000233f6f7223 */ /* 0x000fe2000000003e */
[C---:B------:R-:W-:Y:S01]  /*3940*/  FFMA R20, R40.reuse, R20, R65 ;  /* 0x0000001428147223 */ /* 0x040fe20000000041 */
[----:B------:R-:W3:Y:S01]  /*3950*/  LDS.128 R60, [R81+0x150] ;  /* 0x00015000513c7984 */ /* 0x000ee20000000c00 */
        /* <DEDUP_REMOVED lines=11> */
[----:B--2---:R-:W-:Y:S01]  /*3a10*/  FFMA R20, R56, R36, R89 ;  /* 0x0000002438147223 */ /* 0x004fe20000000059 */
[----:B------:R-:W-:Y:S01]  /*3a20*/  FFMA R34, R42, R34, R33 ;  /* 0x000000222a227223 */ /* 0x000fe20000000021 */
[----:B------:R-:W-:Y:S01]  /*3a30*/  FFMA R69, R43, R27, R26 ;  /* 0x0000001b2b457223 */ /* 0x000fe2000000001a */
[C---:B-1----:R-:W-:Y:S01]  /*3a40*/  FFMA R18, R56.reuse, R44, R87 ;  /* 0x0000002c38127223 */ /* 0x042fe20000000057 */
[----:B------:R-:W-:Y:S01]  /*3a50*/  FFMA R17, R57, R37, R20 ;  /* 0x0000002539117223 */ /* 0x000fe20000000014 */
[----:B------:R-:W-:Y:S01]  /*3a60*/  FFMA R71, R43, R35, R34 ;  /* 0x000000232b477223 */ /* 0x000fe20000000022 */
[----:B------:R-:W1:Y:S01]  /*3a70*/  LDS.128 R20, [R81+0x1d0] ;  /* 0x0001d00051147984 */ /* 0x000e620000000c00 */
[----:B----4-:R-:W-:Y:S01]  /*3a80*/  FFMA R16, R56, R48, R93 ;  /* 0x0000003038107223 */ /* 0x010fe2000000005d */
[C---:B------:R-:W-:Y:S01]  /*3a90*/  FFMA R19, R57.reuse, R45, R18 ;  /* 0x0000002d39137223 */ /* 0x040fe20000000012 */
[----:B------:R-:W-:Y:S01]  /*3aa0*/  FFMA R24, R58, R38, R17 ;  /* 0x000000263a187223 */ /* 0x000fe20000000011 */
        /* <DEDUP_REMOVED lines=11> */
[C---:B------:R-:W-:Y:S01]  /*3b60*/  FFMA R19, R29.reuse, R37, R18 ;  /* 0x000000251d137223 */ /* 0x040fe20000000012 */
[----:B------:R-:W-:Y:S01]  /*3b70*/  FFMA R28, R28, R48, R101 ;  /* 0x000000301c1c7223 */ /* 0x000fe20000000065 */
        /* <DEDUP_REMOVED lines=12> */
[----:B------:R-:W-:Y:S01]  /*3c40*/  FFMA R101, R31, R51, R30 ;  /* 0x000000331f657223 */ /* 0x000fe2000000001e */
[C---:B------:R-:W-:Y:S01]  /*3c50*/  FFMA R31, R61.reuse, R37, R18 ;  /* 0x000000253d1f7223 */ /* 0x040fe20000000012 */
[----:B------:R-:W-:Y:S01]  /*3c60*/  FFMA R33, R61, R45, R16 ;  /* 0x0000002d3d217223 */ /* 0x000fe20000000010 */
[C---:B------:R-:W-:Y:S01]  /*3c70*/  FFMA R28, R60.reuse, R52, R109 ;  /* 0x000000343c1c7223 */ /* 0x040fe2000000006d */
[----:B------:R-:W3:Y:S01]  /*3c80*/  LDS.128 R16, [R81+0x10d0] ;  /* 0x0010d00051107984 */ /* 0x000ee20000000c00 */
[----:B------:R-:W-:Y:S01]  /*3c90*/  FFMA R64, R60, R48, R64 ;  /* 0x000000303c407223 */ /* 0x000fe20000000040 */
[-C--:B------:R-:W-:Y:S01]  /*3ca0*/  FFMA R57, R57, R53.reuse, R56 ;  /* 0x0000003539397223 */ /* 0x080fe20000000038 */
[C---:B------:R-:W-:Y:S01]  /*3cb0*/  FFMA R29, R61.reuse, R53, R28 ;  /* 0x000000353d1d7223 */ /* 0x040fe2000000001c */
[C---:B------:R-:W-:Y:S01]  /*3cc0*/  FFMA R28, R62.reuse, R46, R33 ;  /* 0x0000002e3e1c7223 */ /* 0x040fe20000000021 */
[----:B------:R-:W-:Y:S01]  /*3cd0*/  FFMA R61, R61, R49, R64 ;  /* 0x000000313d3d7223 */ /* 0x000fe20000000040 */
[C---:B------:R-:W-:Y:S01]  /*3ce0*/  FFMA R64, R62.reuse, R38, R31 ;  /* 0x000000263e407223 */ /* 0x040fe2000000001f */
[C---:B------:R-:W-:Y:S01]  /*3cf0*/  FFMA R88, R62.reuse, R54, R29 ;  /* 0x000000363e587223 */ /* 0x040fe2000000001d */
[C---:B------:R-:W-:Y:S01]  /*3d00*/  FFMA R109, R63.reuse, R47, R28 ;  /* 0x0000002f3f6d7223 */ /* 0x040fe2000000001c */
[----:B------:R-:W-:Y:S01]  /*3d10*/  FFMA R90, R62, R50, R61 ;  /* 0x000000323e5a7223 */ /* 0x000fe2000000003d */
[C---:B-1----:R-:W-:Y:S01]  /*3d20*/  FFMA R66, R20.reuse, R48, R66 ;  /* 0x0000003014427223 */ /* 0x042fe20000000042 */
[C---:B------:R-:W-:Y:S01]  /*3d30*/  FFMA R30, R20.reuse, R52, R117 ;  /* 0x00000034141e7223 */ /* 0x040fe20000000075 */
        /* <DEDUP_REMOVED lines=14> */
[C---:B------:R-:W-:Y:S01]  /*3e20*/  FFMA R66, R23.reuse, R51, R66 ;  /* 0x0000003317427223 */ /* 0x040fe20000000042 */
[C---:B------:R-:W-:Y:S01]  /*3e30*/  FFMA R117, R23.reuse, R55, R28 ;  /* 0x0000003717757223 */ /* 0x040fe2000000001c */
        /* <DEDUP_REMOVED lines=12> */
[----:B------:R-:W2:Y:S01]  /*3f00*/  LDS.128 R20, [R81+0x11d0] ;  /* 0x0011d00051147984 */ /* 0x000ea20000000c00 */
[----:B---3--:R-:W-:Y:S01]  /*3f10*/  FFMA R74, R16, R48, R74 ;  /* 0x00000030104a7223 */ /* 0x008fe2000000004a */
[----:B------:R-:W-:Y:S01]  /*3f20*/  FFMA R24, R26, R50, R29 ;  /* 0x000000321a187223 */ /* 0x000fe2000000001d */
[----:B------:R-:W-:Y:S01]  /*3f30*/  FFMA R58, R58, R54, R57 ;  /* 0x000000363a3a7223 */ /* 0x000fe20000000039 */
[----:B------:R-:W-:Y:S01]  /*3f40*/  FFMA R26, R26, R46, R25 ;  /* 0x0000002e1a1a7223 */ /* 0x000fe20000000019 */
[----:B------:R-:W-:Y:S01]  /*3f50*/  FFMA R29, R17, R49, R74 ;  /* 0x00000031111d7223 */ /* 0x000fe2000000004a */
[C---:B------:R-:W-:Y:S01]  /*3f60*/  FFMA R68, R16.reuse, R44, R68 ;  /* 0x0000002c10447223 */ /* 0x040fe20000000044 */
[C---:B------:R-:W-:Y:S01]  /*3f70*/  FFMA R70, R16.reuse, R36, R70 ;  /* 0x0000002410467223 */ /* 0x040fe20000000046 */
[----:B------:R-:W-:Y:S01]  /*3f80*/  FFMA R72, R16, R52, R72 ;  /* 0x0000003410487223 */ /* 0x000fe20000000048 */
[-C--:B------:R-:W-:Y:S01]  /*3f90*/  FFMA R93, R59, R55.reuse, R58 ;  /* 0x000000373b5d7223 */ /* 0x080fe2000000003a */
[C---:B------:R-:W-:Y:S01]  /*3fa0*/  FFMA R123, R27.reuse, R55, R30 ;  /* 0x000000371b7b7223 */ /* 0x040fe2000000001e */
[C---:B------:R-:W-:Y:S01]  /*3fb0*/  FFMA R121, R27.reuse, R39, R28 ;  /* 0x000000271b797223 */ /* 0x040fe2000000001c */
[C---:B------:R-:W-:Y:S01]  /*3fc0*/  FFMA R74, R18.reuse, R50, R29 ;  /* 0x00000032124a7223 */ /* 0x040fe2000000001d */
[C---:B------:R-:W-:Y:S01]  /*3fd0*/  FFMA R119, R27.reuse, R47, R26 ;  /* 0x0000002f1b777223 */ /* 0x040fe2000000001a */
[----:B------:R-:W-:Y:S01]  /*3fe0*/  FFMA R125, R27, R51, R24 ;  /* 0x000000331b7d7223 */ /* 0x000fe20000000018 */
[----:B------:R-:W-:Y:S01]  /*3ff0*/  LDS.128 R56, [R81+0x60] ;  /* 0x0000600051387984 */ /* 0x000fe20000000c00 */
[C---:B------:R-:W-:Y:S01]  /*4000*/  FFMA R27, R17.reuse, R45, R68 ;  /* 0x0000002d111b7223 */ /* 0x040fe20000000044 */
[C---:B------:R-:W-:Y:S01]  /*4010*/  FFMA R25, R17.reuse, R37, R70 ;  /* 0x0000002511197223 */ /* 0x040fe20000000046 */
[----:B------:R-:W-:Y:S01]  /*4020*/  FFMA R17, R17, R53, R72 ;  /* 0x0000003511117223 */ /* 0x000fe20000000048 */
[----:B------:R-:W3:Y:S01]  /*4030*/  LDS.128 R28, [R80+0x60] ;  /* 0x00006000501c7984 */ /* 0x000ee20000000c00 */
[C---:B------:R-:W-:Y:S01]  /*4040*/  FFMA R68, R18.reuse, R46, R27 ;  /* 0x0000002e12447223 */ /* 0x040fe2000000001b */
[C---:B------:R-:W-:Y:S01]  /*4050*/  FFMA R70, R18.reuse, R38, R25 ;  /* 0x0000002612467223 */ /* 0x040fe20000000019 */
[----:B------:R-:W-:Y:S01]  /*4060*/  FFMA R72, R18, R54, R17 ;  /* 0x0000003612487223 */ /* 0x000fe20000000011 */
[----:B------:R-:W4:Y:S01]  /*4070*/  LDS.128 R40, [R80+0x160] ;  /* 0x0001600050287984 */ /* 0x000f220000000c00 */
[C---:B-1----:R-:W-:Y:S01]  /*4080*/  FFMA R18, R60.reuse, R36, R75 ;  /* 0x000000243c127223 */ /* 0x042fe2000000004b */
[C---:B------:R-:W-:Y:S01]  /*4090*/  FFMA R16, R60.reuse, R44, R73 ;  /* 0x0000002c3c107223 */ /* 0x040fe20000000049 */
[C---:B------:R-:W-:Y:S01]  /*40a0*/  FFMA R92, R60.reuse, R52, R103 ;  /* 0x000000343c5c7223 */ /* 0x040fe20000000067 */
[----:B------:R-:W1:Y:S01]  /*40b0*/  LDS.128 R32, [R80+0xe0] ;  /* 0x0000e00050207984 */ /* 0x000e620000000c00 */
[C---:B------:R-:W-:Y:S01]  /*40c0*/  FFMA R72, R19.reuse, R55, R72 ;  /* 0x0000003713487223 */ /* 0x040fe20000000048 */
[C---:B------:R-:W-:Y:S01]  /*40d0*/  FFMA R70, R19.reuse, R39, R70 ;  /* 0x0000002713467223 */ /* 0x040fe20000000046 */
[C---:B------:R-:W-:Y:S01]  /*40e0*/  FFMA R68, R19.reuse, R47, R68 ;  /* 0x0000002f13447223 */ /* 0x040fe20000000044 */
[----:B------:R-:W-:Y:S01]  /*40f0*/  FFMA R74, R19, R51, R74 ;  /* 0x00000033134a7223 */ /* 0x000fe2000000004a */
[C---:B------:R-:W-:Y:S01]  /*4100*/  FFMA R75, R61.reuse, R37, R18 ;  /* 0x000000253d4b7223 */ /* 0x040fe20000000012 */
[C---:B------:R-:W-:Y:S01]  /*4110*/  FFMA R103, R61.reuse, R45, R16 ;  /* 0x0000002d3d677223 */ /* 0x040fe20000000010 */
[----:B------:R-:W-:Y:S01]  /*4120*/  FFMA R60, R60, R48, R111 ;  /* 0x000000303c3c7223 */ /* 0x000fe2000000006f */
[----:B------:R-:W1:Y:S01]  /*4130*/  LDS.128 R16, [R81+0xe0] ;  /* 0x0000e00051107984 */ /* 0x000e620000000c00 */
[C---:B------:R-:W-:Y:S01]  /*4140*/  FFMA R73, R61.reuse, R53, R92 ;  /* 0x000000353d497223 */ /* 0x040fe2000000005c */
[C---:B------:R-:W-:Y:S01]  /*4150*/  FFMA R92, R62.reuse, R38, R75 ;  /* 0x000000263e5c7223 */ /* 0x040fe2000000004b */
[----:B------:R-:W-:Y:S01]  /*4160*/  FFMA R61, R61, R49, R60 ;  /* 0x000000313d3d7223 */ /* 0x000fe2000000003c */
[----:B------:R-:W1:Y:S01]  /*4170*/  LDS.128 R24, [R80+0x1e0] ;  /* 0x0001e00050187984 */ /* 0x000e620000000c00 */
        /* <DEDUP_REMOVED lines=8> */
[C---:B------:R-:W-:Y:S01]  /*4200*/  FFMA R103, R63.reuse, R47, R60 ;  /* 0x0000002f3f677223 */ /* 0x040fe2000000003c */
[----:B------:R-:W-:Y:S01]  /*4210*/  FFMA R111, R63, R51, R62 ;  /* 0x000000333f6f7223 */ /* 0x000fe2000000003e */
[----:B------:R-:W-:Y:S01]  /*4220*/  FFMA R20, R20, R48, R71 ;  /* 0x0000003014147223 */ /* 0x000fe20000000047 */
[----:B------:R-:W2:Y:S01]  /*4230*/  LDS.128 R60, [R81+0x160] ;  /* 0x00016000513c7984 */ /* 0x000ea20000000c00 */
        /* <DEDUP_REMOVED lines=13> */
[C---:B----4-:R-:W-:Y:S01]  /*4310*/  FFMA R20, R56.reuse, R40, R89 ;  /* 0x0000002838147223 */ /* 0x050fe20000000059 */
[----:B------:R-:W-:Y:S01]  /*4320*/  LDS.128 R52, [R81+0x11e0] ;  /* 0x0011e00051347984 */ /* 0x000fe20000000c00 */
[----:B-1----:R-:W-:Y:S01]  /*4330*/  FFMA R36, R56, R32, R93 ;  /* 0x0000002038247223 */ /* 0x002fe2000000005d */
[C---:B------:R-:W-:Y:S01]  /*4340*/  FFMA R39, R57.reuse, R29, R22 ;  /* 0x0000001d39277223 */ /* 0x040fe20000000016 */
[----:B------:R-:W-:-:S02]  /*4350*/  FFMA R45, R57, R41, R20 ;  /* 0x00000029392d7223 */ /* 0x000fc40000000014 */
[----:B------:R-:W1:Y:S01]  /*4360*/  LDS.128 R20, [R81+0x1e0] ;  /* 0x0001e00051147984 */ /* 0x000e620000000c00 */
[----:B------:R-:W-:Y:S01]  /*4370*/  FFMA R37, R57, R33, R36 ;  /* 0x0000002139257223 */ /* 0x000fe20000000024 */
[C---:B------:R-:W-:Y:S01]  /*4380*/  FFMA R96, R58.reuse, R30, R39 ;  /* 0x0000001e3a607223 */ /* 0x040fe20000000027 */
        /* <DEDUP_REMOVED lines=8> */
[C---:B------:R-:W-:Y:S01]  /*4410*/  FFMA R45, R17.reuse, R33, R44 ;  /* 0x00000021112d7223 */ /* 0x040fe2000000002c */
[----:B------:R-:W3:Y:S01]  /*4420*/  LDS.128 R36, [R81+0x1060] ;  /* 0x0010600051247984 */ /* 0x000ee20000000c00 */
[----:B------:R-:W-:Y:S01]  /*4430*/  FFMA R17, R17, R25, R16 ;  /* 0x0000001911117223 */ /* 0x000fe20000000010 */
[C---:B------:R-:W-:Y:S01]  /*4440*/  FFMA R16, R18.reuse, R42, R49 ;  /* 0x0000002a12107223 */ /* 0x040fe20000000031 */
[C---:B------:R-:W-:Y:S01]  /*4450*/  FFMA R92, R18.reuse, R34, R45 ;  /* 0x00000022125c7223 */ /* 0x040fe2000000002d */
[----:B------:R-:W4:Y:S01]  /*4460*/  LDS.128 R48, [R81+0x10e0] ;  /* 0x0010e00051307984 */ /* 0x000f220000000c00 */
[C---:B------:R-:W-:Y:S01]  /*4470*/  FFMA R44, R18.reuse, R30, R47 ;  /* 0x0000001e122c7223 */ /* 0x040fe2000000002f */
[----:B------:R-:W-:Y:S01]  /*4480*/  FFMA R100, R18, R26, R17 ;  /* 0x0000001a12647223 */ /* 0x000fe20000000011 */
[C---:B------:R-:W-:Y:S01]  /*4490*/  FFMA R99, R19.reuse, R43, R16 ;  /* 0x0000002b13637223 */ /* 0x040fe20000000010 */
[C---:B--2---:R-:W-:Y:S01]  /*44a0*/  FFMA R88, R60.reuse, R32, R88 ;  /* 0x000000203c587223 */ /* 0x044fe20000000058 */
        /* <DEDUP_REMOVED lines=19> */
[----:B------:R-:W2:Y:S01]  /*45e0*/  LDS.128 R60, [R81+0x1160] ;  /* 0x00116000513c7984 */ /* 0x000ea20000000c00 */
[C---:B-1----:R-:W-:Y:S01]  /*45f0*/  FFMA R66, R20.reuse, R24, R66 ;  /* 0x0000001814427223 */ /* 0x042fe20000000042 */
        /* <DEDUP_REMOVED lines=43> */
[----:B------:R-:W-:Y:S01]  /*48b0*/  LDS.128 R72, [R81+0x70] ;  /* 0x0000700051487984 */ /* 0x000fe20000000c00 */
[----:B------:R-:W-:Y:S01]  /*48c0*/  FFMA R102, R58, R26, R57 ;  /* 0x0000001a3a667223 */ /* 0x000fe20000000039 */
[----:B------:R-:W-:Y:S01]  /*48d0*/  FFMA R50, R50, R34, R49 ;  /* 0x0000002232327223 */ /* 0x000fe20000000031 */
[-C--:B------:R-:W-:Y:S01]  /*48e0*/  FFMA R123, R51, R31.reuse, R56 ;  /* 0x0000001f337b7223 */ /* 0x080fe20000000038 */
[----:B------:R-:W1:Y:S01]  /*48f0*/  LDS.128 R16, [R80+0x70] ;  /* 0x0000700050107984 */ /* 0x000e620000000c00 */
[C---:B--2---:R-:W-:Y:S01]  /*4900*/  FFMA R56, R60.reuse, R32, R107 ;  /* 0x000000203c387223 */ /* 0x044fe2000000006b */
[C---:B------:R-:W-:Y:S01]  /*4910*/  FFMA R96, R59.reuse, R31, R96 ;  /* 0x0000001f3b607223 */ /* 0x040fe20000000060 */
[C---:B------:R-:W-:Y:S01]  /*4920*/  FFMA R98, R59.reuse, R35, R98 ;  /* 0x000000233b627223 */ /* 0x040fe20000000062 */
[----:B------:R-:W2:Y:S01]  /*4930*/  LDS.128 R20, [R80+0xf0] ;  /* 0x0000f00050147984 */ /* 0x000ea20000000c00 */
[C---:B------:R-:W-:Y:S01]  /*4940*/  FFMA R94, R59.reuse, R43, R94 ;  /* 0x0000002b3b5e7223 */ /* 0x040fe2000000005e */
[----:B------:R-:W-:Y:S01]  /*4950*/  FFMA R102, R59, R27, R102 ;  /* 0x0000001b3b667223 */ /* 0x000fe20000000066 */
[C---:B------:R-:W-:Y:S01]  /*4960*/  FFMA R125, R51.reuse, R35, R50 ;  /* 0x00000023337d7223 */ /* 0x040fe20000000032 */
[----:B------:R-:W3:Y:S01]  /*4970*/  LDS.128 R36, [R80+0x170] ;  /* 0x0001700050247984 */ /* 0x000ee20000000c00 */
[----:B------:R-:W-:Y:S01]  /*4980*/  FFMA R121, R51, R43, R48 ;  /* 0x0000002b33797223 */ /* 0x000fe20000000030 */
[----:B------:R-:W-:Y:S01]  /*4990*/  FFMA R49, R61, R33, R56 ;  /* 0x000000213d317223 */ /* 0x000fe20000000038 */
[C---:B------:R-:W-:Y:S01]  /*49a0*/  FFMA R50, R60.reuse, R28, R105 ;  /* 0x0000001c3c327223 */ /* 0x040fe20000000069 */
[----:B------:R-:W4:Y:S01]  /*49b0*/  LDS.128 R44, [R80+0x1f0] ;  /* 0x0001f000502c7984 */ /* 0x000f220000000c00 */
[C---:B------:R-:W-:Y:S01]  /*49c0*/  FFMA R48, R60.reuse, R40, R103 ;  /* 0x000000283c307223 */ /* 0x040fe20000000067 */
[----:B------:R-:W-:Y:S01]  /*49d0*/  FFMA R66, R51, R27, R66 ;  /* 0x0000001b33427223 */ /* 0x000fe20000000042 */
[C---:B------:R-:W-:Y:S01]  /*49e0*/  FFMA R51, R61.reuse, R29, R50 ;  /* 0x0000001d3d337223 */ /* 0x040fe20000000032 */
[----:B------:R-:W4:Y:S01]  /*49f0*/  LDS.128 R56, [R81+0xf0] ;  /* 0x0000f00051387984 */ /* 0x000f220000000c00 */
        /* <DEDUP_REMOVED lines=10> */
[----:B------:R-:W4:Y:S01]  /*4aa0*/  LDS.128 R48, [R81+0x170] ;  /* 0x0001700051307984 */ /* 0x000f220000000c00 */
        /* <DEDUP_REMOVED lines=12> */
[C---:B-1----:R-:W-:Y:S01]  /*4b70*/  FFMA R96, R72.reuse, R16, R96 ;  /* 0x0000001048607223 */ /* 0x042fe20000000060 */
[C---:B------:R-:W-:Y:S01]  /*4b80*/  FFMA R53, R55.reuse, R35, R34 ;  /* 0x0000002337357223 */ /* 0x040fe20000000022 */
[----:B------:R-:W-:Y:S01]  /*4b90*/  FFMA R67, R55, R43, R42 ;  /* 0x0000002b37437223 */ /* 0x000fe2000000002a */
[----:B------:R-:W-:Y:S01]  /*4ba0*/  FFMA R111, R63, R27, R62 ;  /* 0x0000001b3f6f7223 */ /* 0x000fe2000000003e */
[C---:B--2---:R-:W-:Y:S01]  /*4bb0*/  FFMA R98, R72.reuse, R20, R98 ;  /* 0x0000001448627223 */ /* 0x044fe20000000062 */
[----:B------:R-:W-:Y:S01]  /*4bc0*/  FFMA R31, R73, R17, R96 ;  /* 0x00000011491f7223 */ /* 0x000fe20000000060 */
[----:B------:R-:W-:Y:S01]  /*4bd0*/  FFMA R55, R55, R27, R26 ;  /* 0x0000001b37377223 */ /* 0x000fe2000000001a */
[----:B------:R-:W-:Y:S01]  /*4be0*/  FFMA R107, R63, R35, R60 ;  /* 0x000000233f6b7223 */ /* 0x000fe2000000003c */
[----:B---3--:R-:W-:Y:S01]  /*4bf0*/  FFMA R94, R72, R36, R94 ;  /* 0x00000024485e7223 */ /* 0x008fe2000000005e */
[C---:B------:R-:W-:Y:S01]  /*4c00*/  FFMA R29, R73.reuse, R21, R98 ;  /* 0x00000015491d7223 */ /* 0x040fe20000000062 */
[----:B------:R-:W1:Y:S01]  /*4c10*/  LDS.128 R24, [R81+0x1f0] ;  /* 0x0001f00051187984 */ /* 0x000e620000000c00 */
[----:B------:R-:W-:Y:S01]  /*4c20*/  IADD3 R70, P4, R4, UR4, RZ ;  /* 0x0000000404467c10 */ /* 0x000fe2000ff9e0ff */
[----:B----4-:R-:W-:Y:S01]  /*4c30*/  FFMA R102, R72, R44, R102 ;  /* 0x0000002c48667223 */ /* 0x010fe20000000066 */
        /* <DEDUP_REMOVED lines=75> */
[C---:B---3--:R-:W-:Y:S01]  /*50f0*/  FFMA R66, R28.reuse, R44, R66 ;  /* 0x0000002c1c427223 */ /* 0x048fe20000000042 */
        /* <DEDUP_REMOVED lines=8> */
[----:B------:R-:W-:Y:S01]  /*5180*/  IADD3 R94, P2, R3, UR4, RZ ;  /* 0x00000004035e7c10 */ /* 0x000fe2000ff5e0ff */
[----:B------:R-:W1:Y:S01]  /*5190*/  LDS.128 R60, [R81+0x1170] ;  /* 0x00117000513c7984 */ /* 0x000e620000000c00 */
[C---:B------:R-:W-:Y:S01]  /*51a0*/  FFMA R54, R30.reuse, R38, R43 ;  /* 0x000000261e367223 */ /* 0x040fe2000000002b */
[----:B------:R-:W-:Y:S01]  /*51b0*/  FFMA R64, R30, R18, R41 ;  /* 0x000000121e407223 */ /* 0x000fe20000000029 */
[----:B------:R-:W-:Y:S01]  /*51c0*/  IADD3 R92, P3, R2, UR4, RZ ;  /* 0x00000004025c7c10 */ /* 0x000fe2000ff7e0ff */
[----:B------:R-:W2:Y:S01]  /*51d0*/  LDS.128 R40, [R81+0x11f0] ;  /* 0x0011f00051287984 */ /* 0x000ea20000000c00 */
[----:B------:R-:W-:Y:S01]  /*51e0*/  FFMA R29, R29, R21, R28 ;  /* 0x000000151d1d7223 */ /* 0x000fe2000000001c */
[----:B------:R-:W-:-:S02]  /*51f0*/  IADD3.X R95, R6, UR5, RZ, P2, !PT ;  /* 0x00000005065f7c10 */ /* 0x000fc400097fe4ff */
[----:B------:R-:W-:Y:S06]  /*5200*/  BAR.SYNC 0x0 ;  /* 0x0000000000007b1d */ /* 0x000fec0000000000 */
[----:B------:R-:W-:Y:S01]  /*5210*/  IADD3 R28, P2, R8, UR4, RZ ;  /* 0x00000004081c7c10 */ /* 0x000fe2000ff5e0ff */
[----:B------:R-:W-:Y:S01]  /*5220*/  FFMA R30, R30, R22, R29 ;  /* 0x000000161e1e7223 */ /* 0x000fe2000000001d */
[----:B------:R-:W-:Y:S01]  /*5230*/  IADD3.X R93, R5, UR5, RZ, P3, !PT ;  /* 0x00000005055d7c10 */ /* 0x000fe20009ffe4ff */
[----:B------:R-:W-:Y:S01]  /*5240*/  @!PT LDS RZ, [RZ] ;  /* 0x00000000fffff984 */ /* 0x000fe20000000800 */
[----:B------:R-:W-:Y:S01]  /*5250*/  @!PT LDS RZ, [RZ] ;  /* 0x00000000fffff984 */ /* 0x000fe20000000800 */
[----:B------:R-:W-:Y:S01]  /*5260*/  @!PT LDS RZ, [RZ] ;  /* 0x00000000fffff984 */ /* 0x000fe20000000800 */
[----:B------:R3:W-:Y:S01]  /*5270*/  LDGSTS.E.BYPASS.128 [R86], [R94.64], P1 ;  /* 0x000000005e567fae */ /* 0x0007e20008901c46 */
[----:B------:R-:W-:-:S02]  /*5280*/  IADD3 R68, P3, R10, UR4, RZ ;  /* 0x000000040a447c10 */ /* 0x000fc4000ff7e0ff */
[----:B------:R-:W-:Y:S01]  /*5290*/  IADD3.X R29, R9, UR5, RZ, P2, !PT ;  /* 0x00000005091d7c10 */ /* 0x000fe200097fe4ff */
[----:B------:R4:W-:Y:S01]  /*52a0*/  LDGSTS.E.BYPASS.128 [R85], [R92.64], P1 ;  /* 0x000000005c557fae */ /* 0x0009e20008901c46 */
[----:B------:R-:W-:Y:S02]  /*52b0*/  IADD3.X R71, R7, UR5, RZ, P4, !PT ;  /* 0x0000000507477c10 */ /* 0x000fe4000a7fe4ff */
[----:B------:R-:W-:Y:S02]  /*52c0*/  IADD3 R88, P2, R11, UR4, RZ ;  /* 0x000000040b587c10 */ /* 0x000fe4000ff5e0ff */
[----:B------:R-:W-:Y:S01]  /*52d0*/  IADD3 R90, P4, R13, UR4, RZ ;  /* 0x000000040d5a7c10 */ /* 0x000fe2000ff9e0ff */
[----:B------:R1:W-:Y:S01]  /*52e0*/  LDGSTS.E.BYPASS.128 [R84], [R70.64], P1 ;  /* 0x0000000046547fae */ /* 0x0003e20008901c46 */
[----:B------:R-:W-:Y:S02]  /*52f0*/  IADD3.X R69, R12, UR5, RZ, P3, !PT ;  /* 0x000000050c457c10 */ /* 0x000fe40009ffe4ff */
[----:B---3--:R-:W-:Y:S01]  /*5300*/  IADD3 R94, P3, R14, UR4, RZ ;  /* 0x000000040e5e7c10 */ /* 0x008fe2000ff7e0ff */
[----:B------:R3:W-:Y:S01]  /*5310*/  LDGSTS.E.BYPASS.128 [R83], [R28.64], P1 ;  /* 0x000000001c537fae */ /* 0x0007e20008901c46 */
[----:B------:R-:W-:Y:S01]  /*5320*/  IADD3.X R89, R15, UR5, RZ, P2, !PT ;  /* 0x000000050f597c10 */ /* 0x000fe200097fe4ff */
[----:B------:R-:W-:Y:S01]  /*5330*/  UIADD3 UR4, UP0, UR4, 0x80, URZ ;  /* 0x0000008004047890 */ /* 0x000fe2000ff1e03f */
[----:B------:R-:W-:Y:S01]  /*5340*/  IADD3.X R91, R76, UR5, RZ, P4, !PT ;  /* 0x000000054c5b7c10 */ /* 0x000fe2000a7fe4ff */
[----:B------:R-:W0:Y:S01]  /*5350*/  LDGDEPBAR ;  /* 0x00000000000079af */ /* 0x000e220000000000 */
[----:B------:R-:W-:Y:S01]  /*5360*/  IADD3.X R95, R77, UR5, RZ, P3, !PT ;  /* 0x000000054d5f7c10 */ /* 0x000fe20009ffe4ff */
[----:B------:R-:W-:-:S02]  /*5370*/  UIADD3.X UR5, URZ, UR5, URZ, UP0, !UPT ;  /* 0x000000053f057290 */ /* 0x000fc400087fe43f */
[----:B------:R2:W-:Y:S04]  /*5380*/  LDGSTS.E.BYPASS.128 [R86+0x2000], [R68.64], P1 ;  /* 0x0200000044567fae */ /* 0x0005e80008901c46 */
[----:B------:R4:W-:Y:S01]  /*5390*/  LDGSTS.E.BYPASS.128 [R85+0x2000], [R88.64], P1 ;  /* 0x0200000058557fae */ /* 0x0009e20008901c46 */
[C---:B---3--:R-:W-:Y:S01]  /*53a0*/  FFMA R29, R31.reuse, R23, R30 ;  /* 0x000000171f1d7223 */ /* 0x048fe2000000001e */
[C---:B------:R-:W-:Y:S01]  /*53b0*/  FFMA R28, R31.reuse, R19, R64 ;  /* 0x000000131f1c7223 */ /* 0x040fe20000000040 */
[C---:B------:R-:W-:Y:S01]  /*53c0*/  FFMA R30, R31.reuse, R39, R54 ;  /* 0x000000271f1e7223 */ /* 0x040fe20000000036 */
[----:B------:R4:W-:Y:S01]  /*53d0*/  LDGSTS.E.BYPASS.128 [R84+0x2000], [R90.64], P1 ;  /* 0x020000005a547fae */ /* 0x0009e20008901c46 */
[----:B------:R-:W-:Y:S01]  /*53e0*/  FFMA R31, R31, R47, R52 ;  /* 0x0000002f1f1f7223 */ /* 0x000fe20000000034 */
[C---:B-1----:R-:W-:Y:S01]  /*53f0*/  FFMA R64, R60.reuse, R20, R107 ;  /* 0x000000143c407223 */ /* 0x042fe2000000006b */
[C---:B------:R-:W-:Y:S01]  /*5400*/  FFMA R54, R60.reuse, R16, R105 ;  /* 0x000000103c367223 */ /* 0x040fe20000000069 */
[----:B------:R4:W-:Y:S01]  /*5410*/  LDGSTS.E.BYPASS.128 [R83+0x2000], [R94.64], P1 ;  /* 0x020000005e537fae */ /* 0x0009e20008901c46 */
[C---:B------:R-:W-:Y:S01]  /*5420*/  FFMA R52, R60.reuse, R36, R103 ;  /* 0x000000243c347223 */ /* 0x040fe20000000067 */
[-C--:B------:R-:W-:Y:S01]  /*5430*/  FFMA R60, R60, R44.reuse, R111 ;  /* 0x0000002c3c3c7223 */ /* 0x080fe2000000006f */
[C---:B--2---:R-:W-:Y:S01]  /*5440*/  FFMA R44, R40.reuse, R44, R55 ;  /* 0x0000002c282c7223 */ /* 0x044fe20000000037 */
[----:B------:R-:W0:Y:S01]  /*5450*/  LDGDEPBAR ;  /* 0x00000000000079af */ /* 0x000e220000000000 */
[C---:B------:R-:W-:Y:S01]  /*5460*/  FFMA R20, R40.reuse, R20, R53 ;  /* 0x0000001428147223 */ /* 0x040fe20000000035 */
[C---:B------:R-:W-:Y:S01]  /*5470*/  FFMA R16, R40.reuse, R16, R65 ;  /* 0x0000001028107223 */ /* 0x040fe20000000041 */
[----:B------:R-:W-:Y:S01]  /*5480*/  FFMA R36, R40, R36, R67 ;  /* 0x0000002428247223 */ /* 0x000fe20000000043 */
[C---:B------:R-:W-:Y:S01]  /*5490*/  FFMA R69, R61.reuse, R21, R64 ;  /* 0x000000153d457223 */ /* 0x040fe20000000040 */
[C---:B------:R-:W-:Y:S01]  /*54a0*/  FFMA R71, R61.reuse, R17, R54 ;  /* 0x000000113d477223 */ /* 0x040fe20000000036 */
[C---:B------:R-:W-:Y:S01]  /*54b0*/  FFMA R87, R61.reuse, R37, R52 ;  /* 0x000000253d577223 */ /* 0x040fe20000000034 */
[-C--:B------:R-:W-:Y:S01]  /*54c0*/  FFMA R61, R61, R45.reuse, R60 ;  /* 0x0000002d3d3d7223 */ /* 0x080fe2000000003c */
[C---:B------:R-:W-:Y:S01]  /*54d0*/  FFMA R45, R41.reuse, R45, R44 ;  /* 0x0000002d292d7223 */ /* 0x040fe2000000002c */
        /* <DEDUP_REMOVED lines=15> */
[----:B------:R-:W-:-:S04]  /*55d0*/  DEPBAR.LE SB0, 0x0 ;  /* 0x000080000000791a */ /* 0x000fc80000000000 */
[C---:B------:R-:W-:Y:S01]  /*55e0*/  FFMA R45, R43.reuse, R23, R22 ;  /* 0x000000172b2d7223 */ /* 0x040fe20000000016 */
[C---:B------:R-:W-:Y:S01]  /*55f0*/  FFMA R44, R43.reuse, R19, R18 ;  /* 0x000000132b2c7223 */ /* 0x040fe20000000012 */
[C---:B------:R-:W-:Y:S01]  /*5600*/  FFMA R46, R43.reuse, R39, R38 ;  /* 0x000000272b2e7223 */ /* 0x040fe20000000026 */
[----:B------:R-:W-:Y:S01]  /*5610*/  FFMA R47, R43, R47, R16 ;  /* 0x0000002f2b2f7223 */ /* 0x000fe20000000010 */
[----:B------:R-:W-:Y:S06]  /*5620*/  BAR.SYNC 0x0 ;  /* 0x0000000000007b1d */ /* 0x000fec0000000000 */
[----:B----4-:R-:W-:Y:S01]  /*5630*/  @P0 CALL.REL.NOINC `(.L_x_0) ;  /* 0x0000001000000944 */ /* 0x010fe20003c00000 */
[----:B------:R-:W-:Y:S05]  /*5640*/  BRA `(.L_x_1) ;  /* 0xffffb76000007947 */ /* 0x000fea000383ffff */
.L_x_0:
[----:B------:R-:W1:Y:S01]  /*5650*/  S2R R2, SR_TID.X ;  /* 0x0000000000027919 */ /* 0x000e620000002100 */
[----:B------:R-:W-:-:S04]  /*5660*/  DEPBAR.LE SB0, 0x0 ;  /* 0x000080000000791a */ /* 0x000fc80000000000 */
[----:B-1----:R-:W-:Y:S02]  /*5670*/  SHF.R.U32.HI R3, RZ, 0x4, R2 ;  /* 0x00000004ff037819 */ /* 0x002fe40000011602 */
[----:B------:R-:W-:Y:S02]  /*5680*/  SHF.L.U32 R37, R2, 0x2, RZ ;  /* 0x0000000202257819 */ /* 0x000fe400000006ff */
[----:B------:R-:W-:Y:S02]  /*5690*/  SGXT.U32 R3, R3, 0x3 ;  /* 0x000000030303781a */ /* 0x000fe40000000000 */
[----:B------:R-:W-:Y:S02]  /*56a0*/  LOP3.LUT R36, R37, 0x3c, RZ, 0xc0, !PT ;  /* 0x0000003c25247812 */ /* 0x000fe400078ec0ff */
[----:B------:R-:W-:-:S03]  /*56b0*/  LOP3.LUT R37, R0, 0x3c, R37, 0xf8, !PT ;  /* 0x0000003c00257812 */ /* 0x000fc600078ef825 */
[----:B------:R-:W-:Y:S01]  /*56c0*/  IMAD R36, R3, 0x110, R36 ;  /* 0x0000011003247824 */ /* 0x000fe200078e0224 */
[----:B------:R-:W-:Y:S06]  /*56d0*/  BAR.SYNC 0x0 ;  /* 0x0000000000007b1d */ /* 0x000fec0000000000 */
[----:B------:R-:W-:Y:S01]  /*56e0*/  SHF.L.U32 R0, R36, 0x2, RZ ;  /* 0x0000000224007819 */ /* 0x000fe200000006ff */
[----:B------:R-:W-:Y:S01]  /*56f0*/  STS.128 [R36.X4], R72 ;  /* 0x0000004824007388 */ /* 0x000fe20000004c00 */
[----:B------:R-:W-:Y:S02]  /*5700*/  ISETP.GE.AND P0, PT, R37, 0x200, PT ;  /* 0x000002002500780c */ /* 0x000fe40003f06270 */
[C---:B------:R-:W-:Y:S01]  /*5710*/  LEA R2, R78.reuse, R37, 0x9 ;  /* 0x000000254e027211 */ /* 0x040fe200078e48ff */
[----:B------:R-:W-:Y:S01]  /*5720*/  IMAD R38, R3, -0x330, R0 ;  /* 0xfffffcd003267824 */ /* 0x000fe200078e0200 */
[----:B------:R-:W-:Y:S01]  /*5730*/  STS.128 [R36.X4+0x110], R56 ;  /* 0x0001103824007388 */ /* 0x000fe20000004c00 */
[----:B------:R-:W-:-:S02]  /*5740*/  LOP3.LUT R0, R78, 0x8, RZ, 0xfc, !PT ;  /* 0x000000084e007812 */ /* 0x000fc400078efcff */
[----:B------:R-:W-:Y:S01]  /*5750*/  ISETP.LT.AND P1, PT, R78, c[0x0][0x178], !P0 ;  /* 0x00005e004e007a0c */ /* 0x000fe20004721270 */
[----:B------:R-:W-:Y:S01]  /*5760*/  STS.128 [R36.X4+0x220], R48 ;  /* 0x0002203024007388 */ /* 0x000fe20000004c00 */
[----:B------:R-:W-:-:S03]  /*5770*/  ISETP.LT.AND P2, PT, R0, c[0x0][0x178], !P0 ;  /* 0x00005e0000007a0c */ /* 0x000fc60004741270 */
[----:B------:R-:W-:Y:S04]  /*5780*/  STS.128 [R36.X4+0x330], R24 ;  /* 0x0003301824007388 */ /* 0x000fe80000004c00 */
[----:B------:R-:W-:Y:S06]  /*5790*/  BAR.SYNC 0x0 ;  /* 0x0000000000007b1d */ /* 0x000fec0000000000 */
[----:B------:R-:W1:Y:S04]  /*57a0*/  LDS.128 R40, [R38] ;  /* 0x0000000026287984 */ /* 0x000e680000000c00 */
[----:B------:R-:W2:Y:S01]  /*57b0*/  LDS.128 R52, [R38+0x880] ;  /* 0x0008800026347984 */ /* 0x000ea20000000c00 */
[----:B------:R-:W-:-:S03]  /*57c0*/  LEA R24, R0, R37, 0x9 ;  /* 0x0000002500187211 */ /* 0x000fc600078e48ff */
[----:B------:R-:W3:Y:S01]  /*57d0*/  LDS.128 R8, [R38+0x1100] ;  /* 0x0011000026087984 */ /* 0x000ee20000000c00 */
[C---:B------:R-:W-:Y:S02]  /*57e0*/  LOP3.LUT R0, R78.reuse, 0x10, RZ, 0xfc, !PT ;  /* 0x000000104e007812 */ /* 0x040fe400078efcff */
[C---:B------:R-:W-:Y:S01]  /*57f0*/  LOP3.LUT R26, R78.reuse, 0x18, RZ, 0xfc, !PT ;  /* 0x000000184e1a7812 */ /* 0x040fe200078efcff */
[----:B------:R-:W4:Y:S01]  /*5800*/  LDS.128 R4, [R38+0x1980] ;  /* 0x0019800026047984 */ /* 0x000f220000000c00 */
[----:B------:R-:W-:-:S03]  /*5810*/  LOP3.LUT R27, R78, 0x20, RZ, 0xfc, !PT ;  /* 0x000000204e1b7812 */ /* 0x000fc600078efcff */
[----:B------:R-:W-:Y:S06]  /*5820*/  BAR.SYNC 0x0 ;  /* 0x0000000000007b1d */ /* 0x000fec0000000000 */
[----:B------:R-:W-:Y:S01]  /*5830*/  STS.128 [R36.X4], R32 ;  /* 0x0000002024007388 */ /* 0x000fe20000004c00 */
[C---:B------:R-:W-:Y:S02]  /*5840*/  ISETP.LT.AND P3, PT, R27.reuse, c[0x0][0x178], !P0 ;  /* 0x00005e001b007a0c */ /* 0x040fe40004761270 */
[----:B------:R-:W-:Y:S01]  /*5850*/  LEA R27, R27, R37, 0x9 ;  /* 0x000000251b1b7211 */ /* 0x000fe200078e48ff */
[----:B------:R-:W-:Y:S04]  /*5860*/  STS.128 [R36.X4+0x110], R28 ;  /* 0x0001101c24007388 */ /* 0x000fe80000004c00 */
[----:B------:R-:W-:Y:S04]  /*5870*/  STS.128 [R36.X4+0x220], R60 ;  /* 0x0002203c24007388 */ /* 0x000fe80000004c00 */
[----:B------:R-:W-:Y:S04]  /*5880*/  STS.128 [R36.X4+0x330], R44 ;  /* 0x0003302c24007388 */ /* 0x000fe80000004c00 */
[----:B------:R-:W-:Y:S06]  /*5890*/  BAR.SYNC 0x0 ;  /* 0x0000000000007b1d */ /* 0x000fec0000000000 */
[----:B------:R-:W4:Y:S01]  /*58a0*/  LDS.128 R12, [R38] ;  /* 0x00000000260c7984 */ /* 0x000f220000000c00 */
[----:B------:R-:W-:-:S02]  /*58b0*/  MOV R33, 0x4 ;  /* 0x0000000400217802 */ /* 0x000fc40000000f00 */
[C---:B------:R-:W-:Y:S01]  /*58c0*/  LOP3.LUT R28, R78.reuse, 0x28, RZ, 0xfc, !PT ;  /* 0x000000284e1c7812 */ /* 0x040fe200078efcff */
[----:B------:R-:W4:Y:S01]  /*58d0*/  LDS.128 R16, [R38+0x880] ;  /* 0x0008800026107984 */ /* 0x000f220000000c00 */
[----:B------:R-:W-:Y:S01]  /*58e0*/  LOP3.LUT R29, R78, 0x30, RZ, 0xfc, !PT ;  /* 0x000000304e1d7812 */ /* 0x000fe200078efcff */
[-C--:B------:R-:W-:Y:S01]  /*58f0*/  IMAD.WIDE R2, R2, R33.reuse, c[0x0][0x170] ;  /* 0x00005c0002027625 */ /* 0x080fe200078e0221 */
[----:B------:R-:W-:Y:S01]  /*5900*/  LOP3.LUT R78, R78, 0x38, RZ, 0xfc, !PT ;  /* 0x000000384e4e7812 */ /* 0x000fe200078efcff */
[----:B------:R-:W4:Y:S01]  /*5910*/  LDS.128 R20, [R38+0x1100] ;  /* 0x0011000026147984 */ /* 0x000f220000000c00 */
[----:B------:R-:W-:Y:S01]  /*5920*/  ISETP.LT.AND P4, PT, R28, c[0x0][0x178], !P0 ;  /* 0x00005e001c007a0c */ /* 0x000fe20004781270 */
[----:B------:R-:W-:Y:S01]  /*5930*/  IMAD.WIDE R24, R24, R33, c[0x0][0x170] ;  /* 0x00005c0018187625 */ /* 0x000fe200078e0221 */
[----:B------:R-:W-:Y:S01]  /*5940*/  ISETP.LT.AND P5, PT, R29, c[0x0][0x178], !P0 ;  /* 0x00005e001d007a0c */ /* 0x000fe200047a1270 */
[----:B-1----:R1:W-:Y:S01]  /*5950*/  @P1 STG.E.128 [R2.64], R40 ;  /* 0x0000002802001986 */ /* 0x0023e2000c101d06 */
[----:B------:R-:W-:-:S02]  /*5960*/  ISETP.LT.AND P1, PT, R0, c[0x0][0x178], !P0 ;  /* 0x00005e0000007a0c */ /* 0x000fc40004721270 */
[-C--:B------:R-:W-:Y:S01]  /*5970*/  LEA R0, R0, R37.reuse, 0x9 ;  /* 0x0000002500007211 */ /* 0x080fe200078e48ff */
[----:B--2---:R2:W-:Y:S01]  /*5980*/  @P2 STG.E.128 [R24.64], R52 ;  /* 0x0000003418002986 */ /* 0x0045e2000c101d06 */
[C---:B------:R-:W-:Y:S02]  /*5990*/  ISETP.LT.AND P2, PT, R26.reuse, c[0x0][0x178], !P0 ;  /* 0x00005e001a007a0c */ /* 0x040fe40004741270 */
[-C--:B------:R-:W-:Y:S02]  /*59a0*/  LEA R26, R26, R37.reuse, 0x9 ;  /* 0x000000251a1a7211 */ /* 0x080fe400078e48ff */
[----:B------:R-:W-:Y:S02]  /*59b0*/  ISETP.LT.AND P0, PT, R78, c[0x0][0x178], !P0 ;  /* 0x00005e004e007a0c */ /* 0x000fe40004701270 */
[-C--:B------:R-:W-:Y:S02]  /*59c0*/  LEA R28, R28, R37.reuse, 0x9 ;  /* 0x000000251c1c7211 */ /* 0x080fe400078e48ff */
[----:B------:R-:W-:-:S03]  /*59d0*/  LEA R30, R29, R37, 0x9 ;  /* 0x000000251d1e7211 */ /* 0x000fc600078e48ff */
[----:B------:R-:W-:-:S04]  /*59e0*/  IMAD.WIDE R28, R28, R33, c[0x0][0x170] ;  /* 0x00005c001c1c7625 */ /* 0x000fc800078e0221 */
[----:B-1----:R-:W-:-:S04]  /*59f0*/  IMAD.WIDE R2, R0, R33, c[0x0][0x170] ;  /* 0x00005c0000027625 */ /* 0x002fc800078e0221 */
[-C--:B--2---:R-:W-:Y:S01]  /*5a00*/  IMAD.WIDE R24, R26, R33.reuse, c[0x0][0x170] ;  /* 0x00005c001a187625 */ /* 0x084fe200078e0221 */
[----:B---3--:R1:W-:Y:S03]  /*5a10*/  @P1 STG.E.128 [R2.64], R8 ;  /* 0x0000000802001986 */ /* 0x0083e6000c101d06 */
[-C--:B------:R-:W-:Y:S01]  /*5a20*/  IMAD.WIDE R26, R27, R33.reuse, c[0x0][0x170] ;  /* 0x00005c001b1a7625 */ /* 0x080fe200078e0221 */
[----:B----4-:R1:W-:Y:S03]  /*5a30*/  @P2 STG.E.128 [R24.64], R4 ;  /* 0x0000000418002986 */ /* 0x0103e6000c101d06 */
[----:B------:R-:W-:Y:S01]  /*5a40*/  IMAD.WIDE R30, R30, R33, c[0x0][0x170] ;  /* 0x00005c001e1e7625 */ /* 0x000fe200078e0221 */
[----:B------:R1:W-:Y:S04]  /*5a50*/  @P3 STG.E.128 [R26.64], R12 ;  /* 0x0000000c1a003986 */ /* 0x0003e8000c101d06 */
[----:B------:R1:W-:Y:S04]  /*5a60*/  @P4 STG.E.128 [R28.64], R16 ;  /* 0x000000101c004986 */ /* 0x0003e8000c101d06 */
[----:B------:R1:W-:Y:S01]  /*5a70*/  @P5 STG.E.128 [R30.64], R20 ;  /* 0x000000141e005986 */ /* 0x0003e2000c101d06 */
[----:B------:R-:W-:Y:S05]  /*5a80*/  @!P0 EXIT ;  /* 0x000000000000894d */ /* 0x000fea0003800000 */
[----:B-1----:R-:W1:Y:S01]  /*5a90*/  LDS.128 R4, [R38+0x1980] ;  /* 0x0019800026047984 */ /* 0x002e620000000c00 */
[----:B------:R-:W-:-:S05]  /*5aa0*/  LEA R2, R78, R37, 0x9 ;  /* 0x000000254e027211 */ /* 0x000fca00078e48ff */
[----:B------:R-:W-:-:S05]  /*5ab0*/  IMAD.WIDE R2, R2, R33, c[0x0][0x170] ;  /* 0x00005c0002027625 */ /* 0x000fca00078e0221 */
[----:B-1----:R-:W-:Y:S01]  /*5ac0*/  STG.E.128 [R2.64], R4 ;  /* 0x0000000402007986 */ /* 0x002fe2000c101d06 */
[----:B------:R-:W-:Y:S05]  /*5ad0*/  EXIT ;  /* 0x000000000000794d */ /* 0x000fea0003800000 */
.L_x_2:
[----:B------:R-:W-:-:S00]  /*5ae0*/  BRA `(.L_x_2) ;  /* 0xfffffff000007947 */ /* 0x000fc0000383ffff */
[----:B------:R-:W-:-:S00]  /*5af0*/  NOP ;  /* 0x0000000000007918 */ /* 0x000fc00000000000 */
        /* <DEDUP_REMOVED lines=8> */
.L_x_3:


//--------------------- .nv.shared.triton_mm      --------------------------
	.section	.nv.shared.triton_mm,"aw",@nobits
	.align	16
